//
// Generated by NVIDIA NVVM Compiler
//
// Compiler Build ID: CL-36424714
// Cuda compilation tools, release 13.0, V13.0.88
// Based on NVVM 20.0.0
//

.version 9.0
.target sm_100
.address_size 64

	// .globl	_Z25tournamentSelectionKernelP9IndividuoS0_P17curandStateXORWOW
.global .align 4 .b8 precalc_xorwow_matrix[102400];
.global .align 4 .b8 precalc_xorwow_offset_matrix[102400];
.global .align 4 .b8 mrg32k3aM1[2304];
.global .align 4 .b8 mrg32k3aM2[2304];
.global .align 4 .b8 mrg32k3aM1SubSeq[2016];
.global .align 4 .b8 mrg32k3aM2SubSeq[2016];
.global .align 4 .b8 mrg32k3aM1Seq[2304];
.global .align 4 .b8 mrg32k3aM2Seq[2304];
.const .align 8 .b8 __cr_lgamma_table[72];

.visible .entry _Z25tournamentSelectionKernelP9IndividuoS0_P17curandStateXORWOW(
	.param .u64 .ptr .align 1 _Z25tournamentSelectionKernelP9IndividuoS0_P17curandStateXORWOW_param_0,
	.param .u64 .ptr .align 1 _Z25tournamentSelectionKernelP9IndividuoS0_P17curandStateXORWOW_param_1,
	.param .u64 .ptr .align 1 _Z25tournamentSelectionKernelP9IndividuoS0_P17curandStateXORWOW_param_2
)
{
	.reg .pred 	%p<3>;
	.reg .b16 	%rs<61>;
	.reg .b32 	%r<122>;
	.reg .b32 	%f<6>;
	.reg .b64 	%rd<18>;
	.reg .b64 	%fd<9>;

	mov.u32 	%r1, %ctaid.x;
	mov.u32 	%r2, %ntid.x;
	mov.u32 	%r3, %tid.x;
	mad.lo.s32 	%r4, %r1, %r2, %r3;
	setp.gt.s32 	%p1, %r4, 999;
	@%p1 bra 	$L__BB0_2;
	ld.param.u64 	%rd17, [_Z25tournamentSelectionKernelP9IndividuoS0_P17curandStateXORWOW_param_2];
	ld.param.u64 	%rd16, [_Z25tournamentSelectionKernelP9IndividuoS0_P17curandStateXORWOW_param_1];
	ld.param.u64 	%rd15, [_Z25tournamentSelectionKernelP9IndividuoS0_P17curandStateXORWOW_param_0];
	cvta.to.global.u64 	%rd4, %rd16;
	cvta.to.global.u64 	%rd5, %rd17;
	cvta.to.global.u64 	%rd6, %rd15;
	mov.u32 	%r5, %ctaid.x;
	mov.u32 	%r6, %ntid.x;
	mov.u32 	%r7, %tid.x;
	mad.lo.s32 	%r8, %r5, %r6, %r7;
	mul.wide.s32 	%rd7, %r8, 48;
	add.s64 	%rd8, %rd5, %rd7;
	ld.global.v2.u32 	{%r9, %r10}, [%rd8];
	ld.global.v2.u32 	{%r11, %r12}, [%rd8+8];
	ld.global.v2.u32 	{%r13, %r14}, [%rd8+16];
	ld.global.v2.u32 	{%r15, %r16}, [%rd8+24];
	ld.global.f32 	%f1, [%rd8+32];
	ld.global.f64 	%fd1, [%rd8+40];
	shr.u32 	%r17, %r10, 2;
	xor.b32  	%r18, %r17, %r10;
	shl.b32 	%r19, %r14, 4;
	shl.b32 	%r20, %r18, 1;
	xor.b32  	%r21, %r19, %r20;
	xor.b32  	%r22, %r21, %r14;
	xor.b32  	%r23, %r22, %r18;
	add.s32 	%r24, %r9, %r23;
	add.s32 	%r25, %r24, 362437;
	cvt.rn.f32.u32 	%f2, %r25;
	fma.rn.f32 	%f3, %f2, 0f2F800000, 0f2F000000;
	cvt.f64.f32 	%fd2, %f3;
	mul.f64 	%fd3, %fd2, 0d408F3FFFFAC1D29E;
	cvt.rzi.s32.f64 	%r26, %fd3;
	mul.wide.s32 	%rd9, %r26, 32;
	add.s64 	%rd10, %rd6, %rd9;
	ld.global.v2.b32 	{%r27, %r28}, [%rd10];
	bfe.u32 	%r29, %r28, 24, 8;
	cvt.u16.u32 	%rs1, %r29;
	bfe.u32 	%r30, %r28, 16, 8;
	cvt.u16.u32 	%rs2, %r30;
	bfe.u32 	%r31, %r28, 8, 8;
	cvt.u16.u32 	%rs3, %r31;
	bfe.u32 	%r32, %r28, 0, 8;
	cvt.u16.u32 	%rs4, %r32;
	bfe.u32 	%r33, %r27, 24, 8;
	cvt.u16.u32 	%rs5, %r33;
	bfe.u32 	%r34, %r27, 16, 8;
	cvt.u16.u32 	%rs6, %r34;
	bfe.u32 	%r35, %r27, 8, 8;
	cvt.u16.u32 	%rs7, %r35;
	bfe.u32 	%r36, %r27, 0, 8;
	cvt.u16.u32 	%rs8, %r36;
	ld.global.v2.b32 	{%r37, %r38}, [%rd10+8];
	bfe.u32 	%r39, %r38, 24, 8;
	cvt.u16.u32 	%rs9, %r39;
	bfe.u32 	%r40, %r38, 16, 8;
	cvt.u16.u32 	%rs10, %r40;
	bfe.u32 	%r41, %r38, 8, 8;
	cvt.u16.u32 	%rs11, %r41;
	bfe.u32 	%r42, %r38, 0, 8;
	cvt.u16.u32 	%rs12, %r42;
	bfe.u32 	%r43, %r37, 24, 8;
	cvt.u16.u32 	%rs13, %r43;
	bfe.u32 	%r44, %r37, 16, 8;
	cvt.u16.u32 	%rs14, %r44;
	bfe.u32 	%r45, %r37, 8, 8;
	cvt.u16.u32 	%rs15, %r45;
	bfe.u32 	%r46, %r37, 0, 8;
	cvt.u16.u32 	%rs16, %r46;
	ld.global.u32 	%r47, [%rd10+16];
	bfe.u32 	%r48, %r47, 0, 8;
	cvt.u16.u32 	%rs17, %r48;
	bfe.u32 	%r49, %r47, 8, 8;
	cvt.u16.u32 	%rs18, %r49;
	bfe.u32 	%r50, %r47, 16, 8;
	cvt.u16.u32 	%rs19, %r50;
	bfe.u32 	%r51, %r47, 24, 8;
	cvt.u16.u32 	%rs20, %r51;
	ld.global.f64 	%fd4, [%rd10+24];
	shr.u32 	%r52, %r11, 2;
	xor.b32  	%r53, %r52, %r11;
	shl.b32 	%r54, %r23, 4;
	shl.b32 	%r55, %r53, 1;
	xor.b32  	%r56, %r55, %r54;
	xor.b32  	%r57, %r56, %r53;
	xor.b32  	%r58, %r57, %r23;
	add.s32 	%r59, %r9, 724874;
	add.s32 	%r60, %r58, %r59;
	cvt.rn.f32.u32 	%f4, %r60;
	fma.rn.f32 	%f5, %f4, 0f2F800000, 0f2F000000;
	cvt.f64.f32 	%fd5, %f5;
	mul.f64 	%fd6, %fd5, 0d408F3FFFFAC1D29E;
	cvt.rzi.s32.f64 	%r61, %fd6;
	mul.wide.s32 	%rd11, %r61, 32;
	add.s64 	%rd12, %rd6, %rd11;
	ld.global.v2.b32 	{%r62, %r63}, [%rd12];
	bfe.u32 	%r64, %r63, 24, 8;
	cvt.u16.u32 	%rs21, %r64;
	bfe.u32 	%r65, %r63, 16, 8;
	cvt.u16.u32 	%rs22, %r65;
	bfe.u32 	%r66, %r63, 8, 8;
	cvt.u16.u32 	%rs23, %r66;
	bfe.u32 	%r67, %r63, 0, 8;
	cvt.u16.u32 	%rs24, %r67;
	bfe.u32 	%r68, %r62, 24, 8;
	cvt.u16.u32 	%rs25, %r68;
	bfe.u32 	%r69, %r62, 16, 8;
	cvt.u16.u32 	%rs26, %r69;
	bfe.u32 	%r70, %r62, 8, 8;
	cvt.u16.u32 	%rs27, %r70;
	bfe.u32 	%r71, %r62, 0, 8;
	cvt.u16.u32 	%rs28, %r71;
	ld.global.v2.b32 	{%r72, %r73}, [%rd12+8];
	bfe.u32 	%r74, %r73, 24, 8;
	cvt.u16.u32 	%rs29, %r74;
	bfe.u32 	%r75, %r73, 16, 8;
	cvt.u16.u32 	%rs30, %r75;
	bfe.u32 	%r76, %r73, 8, 8;
	cvt.u16.u32 	%rs31, %r76;
	bfe.u32 	%r77, %r73, 0, 8;
	cvt.u16.u32 	%rs32, %r77;
	bfe.u32 	%r78, %r72, 24, 8;
	cvt.u16.u32 	%rs33, %r78;
	bfe.u32 	%r79, %r72, 16, 8;
	cvt.u16.u32 	%rs34, %r79;
	bfe.u32 	%r80, %r72, 8, 8;
	cvt.u16.u32 	%rs35, %r80;
	bfe.u32 	%r81, %r72, 0, 8;
	cvt.u16.u32 	%rs36, %r81;
	ld.global.u32 	%r82, [%rd12+16];
	bfe.u32 	%r83, %r82, 0, 8;
	cvt.u16.u32 	%rs37, %r83;
	bfe.u32 	%r84, %r82, 8, 8;
	cvt.u16.u32 	%rs38, %r84;
	bfe.u32 	%r85, %r82, 16, 8;
	cvt.u16.u32 	%rs39, %r85;
	bfe.u32 	%r86, %r82, 24, 8;
	cvt.u16.u32 	%rs40, %r86;
	ld.global.f64 	%fd7, [%rd12+24];
	setp.lt.f64 	%p2, %fd4, %fd7;
	mul.wide.s32 	%rd13, %r8, 32;
	add.s64 	%rd14, %rd4, %rd13;
	selp.b16 	%rs41, %rs8, %rs28, %p2;
	selp.b16 	%rs42, %rs7, %rs27, %p2;
	selp.b16 	%rs43, %rs6, %rs26, %p2;
	selp.b16 	%rs44, %rs5, %rs25, %p2;
	selp.b16 	%rs45, %rs4, %rs24, %p2;
	selp.b16 	%rs46, %rs3, %rs23, %p2;
	selp.b16 	%rs47, %rs2, %rs22, %p2;
	selp.b16 	%rs48, %rs1, %rs21, %p2;
	cvt.u32.u16 	%r87, %rs48;
	cvt.u32.u16 	%r88, %rs47;
	prmt.b32 	%r89, %r88, %r87, 0x3340U;
	cvt.u32.u16 	%r90, %rs46;
	cvt.u32.u16 	%r91, %rs45;
	prmt.b32 	%r92, %r91, %r90, 0x3340U;
	prmt.b32 	%r93, %r92, %r89, 0x5410U;
	cvt.u32.u16 	%r94, %rs44;
	cvt.u32.u16 	%r95, %rs43;
	prmt.b32 	%r96, %r95, %r94, 0x3340U;
	cvt.u32.u16 	%r97, %rs42;
	cvt.u32.u16 	%r98, %rs41;
	prmt.b32 	%r99, %r98, %r97, 0x3340U;
	prmt.b32 	%r100, %r99, %r96, 0x5410U;
	st.global.v2.b32 	[%rd14], {%r100, %r93};
	selp.b16 	%rs49, %rs16, %rs36, %p2;
	selp.b16 	%rs50, %rs15, %rs35, %p2;
	selp.b16 	%rs51, %rs14, %rs34, %p2;
	selp.b16 	%rs52, %rs13, %rs33, %p2;
	selp.b16 	%rs53, %rs12, %rs32, %p2;
	selp.b16 	%rs54, %rs11, %rs31, %p2;
	selp.b16 	%rs55, %rs10, %rs30, %p2;
	selp.b16 	%rs56, %rs9, %rs29, %p2;
	cvt.u32.u16 	%r101, %rs56;
	cvt.u32.u16 	%r102, %rs55;
	prmt.b32 	%r103, %r102, %r101, 0x3340U;
	cvt.u32.u16 	%r104, %rs54;
	cvt.u32.u16 	%r105, %rs53;
	prmt.b32 	%r106, %r105, %r104, 0x3340U;
	prmt.b32 	%r107, %r106, %r103, 0x5410U;
	cvt.u32.u16 	%r108, %rs52;
	cvt.u32.u16 	%r109, %rs51;
	prmt.b32 	%r110, %r109, %r108, 0x3340U;
	cvt.u32.u16 	%r111, %rs50;
	cvt.u32.u16 	%r112, %rs49;
	prmt.b32 	%r113, %r112, %r111, 0x3340U;
	prmt.b32 	%r114, %r113, %r110, 0x5410U;
	st.global.v2.b32 	[%rd14+8], {%r114, %r107};
	selp.b16 	%rs57, %rs17, %rs37, %p2;
	selp.b16 	%rs58, %rs18, %rs38, %p2;
	selp.b16 	%rs59, %rs19, %rs39, %p2;
	selp.b16 	%rs60, %rs20, %rs40, %p2;
	cvt.u32.u16 	%r115, %rs60;
	cvt.u32.u16 	%r116, %rs59;
	prmt.b32 	%r117, %r116, %r115, 0x3340U;
	cvt.u32.u16 	%r118, %rs58;
	cvt.u32.u16 	%r119, %rs57;
	prmt.b32 	%r120, %r119, %r118, 0x3340U;
	prmt.b32 	%r121, %r120, %r117, 0x5410U;
	st.global.u32 	[%rd14+16], %r121;
	selp.f64 	%fd8, %fd4, %fd7, %p2;
	st.global.f64 	[%rd14+24], %fd8;
	st.global.v2.u32 	[%rd8], {%r59, %r12};
	st.global.v2.u32 	[%rd8+8], {%r13, %r14};
	st.global.v2.u32 	[%rd8+16], {%r23, %r58};
	st.global.v2.u32 	[%rd8+24], {%r15, %r16};
	st.global.f32 	[%rd8+32], %f1;
	st.global.f64 	[%rd8+40], %fd1;
$L__BB0_2:
	ret;

}
	// .globl	_Z20crossSelectionKernelP9IndividuoS0_P17curandStateXORWOW
.visible .entry _Z20crossSelectionKernelP9IndividuoS0_P17curandStateXORWOW(
	.param .u64 .ptr .align 1 _Z20crossSelectionKernelP9IndividuoS0_P17curandStateXORWOW_param_0,
	.param .u64 .ptr .align 1 _Z20crossSelectionKernelP9IndividuoS0_P17curandStateXORWOW_param_1,
	.param .u64 .ptr .align 1 _Z20crossSelectionKernelP9IndividuoS0_P17curandStateXORWOW_param_2
)
{
	.reg .pred 	%p<10>;
	.reg .b16 	%rs<14>;
	.reg .b32 	%r<348>;
	.reg .b32 	%f<8>;
	.reg .b64 	%rd<10>;
	.reg .b64 	%fd<11>;

	ld.param.u64 	%rd4, [_Z20crossSelectionKernelP9IndividuoS0_P17curandStateXORWOW_param_1];
	ld.param.u64 	%rd5, [_Z20crossSelectionKernelP9IndividuoS0_P17curandStateXORWOW_param_2];
	cvta.to.global.u64 	%rd1, %rd4;
	cvta.to.global.u64 	%rd2, %rd5;
	mov.u32 	%r28, %ctaid.x;
	mov.u32 	%r29, %ntid.x;
	mul.lo.s32 	%r30, %r28, %r29;
	mov.u32 	%r31, %tid.x;
	neg.s32 	%r32, %r31;
	setp.ne.s32 	%p1, %r30, %r32;
	@%p1 bra 	$L__BB1_13;
	ld.global.v2.u32 	{%r1, %r33}, [%rd2];
	ld.global.v2.u32 	{%r346, %r3}, [%rd2+8];
	ld.global.v2.u32 	{%r4, %r5}, [%rd2+16];
	ld.global.v2.u32 	{%r6, %r7}, [%rd2+24];
	ld.global.f32 	%f1, [%rd2+32];
	ld.global.f64 	%fd1, [%rd2+40];
	shr.u32 	%r34, %r33, 2;
	xor.b32  	%r35, %r34, %r33;
	shl.b32 	%r36, %r5, 4;
	shl.b32 	%r37, %r35, 1;
	xor.b32  	%r38, %r36, %r37;
	xor.b32  	%r39, %r38, %r5;
	xor.b32  	%r8, %r39, %r35;
	add.s32 	%r347, %r1, 362437;
	add.s32 	%r40, %r8, %r347;
	cvt.rn.f32.u32 	%f2, %r40;
	fma.rn.f32 	%f3, %f2, 0f2F800000, 0f2F000000;
	cvt.f64.f32 	%fd2, %f3;
	mul.f64 	%fd3, %fd2, 0d4034000000000000;
	mul.f64 	%fd4, %fd3, 0d408F3FFFFAC1D29E;
	setp.geu.f64 	%p2, %fd4, 0d3F50624DD2F1A9FC;
	mov.u32 	%r342, %r8;
	mov.u32 	%r343, %r5;
	mov.u32 	%r344, %r4;
	mov.u32 	%r345, %r3;
	@%p2 bra 	$L__BB1_12;
	shr.u32 	%r41, %r346, 2;
	xor.b32  	%r42, %r41, %r346;
	shl.b32 	%r43, %r8, 4;
	shl.b32 	%r44, %r42, 1;
	xor.b32  	%r45, %r44, %r43;
	xor.b32  	%r46, %r45, %r42;
	xor.b32  	%r342, %r46, %r8;
	add.s32 	%r347, %r1, 724874;
	add.s32 	%r47, %r342, %r347;
	cvt.rn.f32.u32 	%f4, %r47;
	fma.rn.f32 	%f5, %f4, 0f2F800000, 0f2F000000;
	cvt.f64.f32 	%fd5, %f5;
	mul.f64 	%fd6, %fd5, 0d4034000000000000;
	mul.f64 	%fd7, %fd6, 0d408F3FFFFAC1D29E;
	cvt.rzi.s32.f64 	%r12, %fd7;
	setp.gt.s32 	%p3, %r12, 19;
	@%p3 bra 	$L__BB1_8;
	neg.s32 	%r48, %r12;
	and.b32  	%r13, %r48, 3;
	setp.eq.s32 	%p4, %r13, 0;
	mov.u32 	%r340, %r12;
	@%p4 bra 	$L__BB1_6;
	add.s64 	%rd3, %rd1, 32;
	neg.s32 	%r338, %r13;
	mov.u32 	%r340, %r12;
$L__BB1_5:
	.pragma "nounroll";
	cvt.s64.s32 	%rd6, %r340;
	add.s64 	%rd7, %rd3, %rd6;
	ld.global.u8 	%rs1, [%rd7+-32];
	ld.global.u8 	%rs2, [%rd7];
	st.global.u8 	[%rd7+-32], %rs2;
	st.global.u8 	[%rd7], %rs1;
	add.s32 	%r340, %r340, 1;
	add.s32 	%r338, %r338, 1;
	setp.ne.s32 	%p5, %r338, 0;
	@%p5 bra 	$L__BB1_5;
$L__BB1_6:
	add.s32 	%r49, %r12, -17;
	setp.lt.u32 	%p6, %r49, 3;
	@%p6 bra 	$L__BB1_8;
$L__BB1_7:
	cvt.s64.s32 	%rd8, %r340;
	add.s64 	%rd9, %rd1, %rd8;
	ld.global.u8 	%rs3, [%rd9];
	ld.global.u8 	%rs4, [%rd9+32];
	st.global.u8 	[%rd9], %rs4;
	st.global.u8 	[%rd9+32], %rs3;
	ld.global.u8 	%rs5, [%rd9+1];
	ld.global.u8 	%rs6, [%rd9+33];
	st.global.u8 	[%rd9+1], %rs6;
	st.global.u8 	[%rd9+33], %rs5;
	ld.global.u8 	%rs7, [%rd9+2];
	ld.global.u8 	%rs8, [%rd9+34];
	st.global.u8 	[%rd9+2], %rs8;
	st.global.u8 	[%rd9+34], %rs7;
	ld.global.u8 	%rs9, [%rd9+3];
	ld.global.u8 	%rs10, [%rd9+35];
	st.global.u8 	[%rd9+3], %rs10;
	st.global.u8 	[%rd9+35], %rs9;
	add.s32 	%r340, %r340, 4;
	setp.ne.s32 	%p7, %r340, 20;
	@%p7 bra 	$L__BB1_7;
$L__BB1_8:
	ld.global.v2.u32 	{%r50, %r51}, [%rd2];
	ld.global.v2.u32 	{%r52, %r53}, [%rd2+8];
	ld.global.v2.u32 	{%r54, %r55}, [%rd2+16];
	shr.u32 	%r56, %r51, 2;
	xor.b32  	%r57, %r56, %r51;
	shl.b32 	%r58, %r55, 4;
	shl.b32 	%r59, %r57, 1;
	xor.b32  	%r60, %r59, %r58;
	xor.b32  	%r61, %r60, %r57;
	xor.b32  	%r62, %r61, %r55;
	shr.u32 	%r63, %r52, 2;
	xor.b32  	%r64, %r63, %r52;
	shl.b32 	%r65, %r62, 4;
	shl.b32 	%r66, %r64, 1;
	xor.b32  	%r67, %r66, %r65;
	xor.b32  	%r68, %r67, %r64;
	xor.b32  	%r69, %r68, %r62;
	shr.u32 	%r70, %r53, 2;
	xor.b32  	%r71, %r70, %r53;
	shl.b32 	%r72, %r69, 4;
	shl.b32 	%r73, %r71, 1;
	xor.b32  	%r74, %r73, %r72;
	xor.b32  	%r75, %r74, %r71;
	xor.b32  	%r76, %r75, %r69;
	shr.u32 	%r77, %r54, 2;
	xor.b32  	%r78, %r77, %r54;
	shl.b32 	%r79, %r76, 4;
	shl.b32 	%r80, %r78, 1;
	xor.b32  	%r81, %r80, %r79;
	xor.b32  	%r82, %r81, %r78;
	xor.b32  	%r83, %r82, %r76;
	shr.u32 	%r84, %r55, 2;
	xor.b32  	%r85, %r84, %r55;
	shl.b32 	%r86, %r83, 4;
	shl.b32 	%r87, %r85, 1;
	xor.b32  	%r88, %r87, %r86;
	xor.b32  	%r89, %r88, %r85;
	xor.b32  	%r90, %r89, %r83;
	shr.u32 	%r91, %r62, 2;
	xor.b32  	%r92, %r91, %r62;
	shl.b32 	%r93, %r90, 4;
	shl.b32 	%r94, %r92, 1;
	xor.b32  	%r95, %r94, %r93;
	xor.b32  	%r96, %r95, %r92;
	xor.b32  	%r97, %r96, %r90;
	shr.u32 	%r98, %r69, 2;
	xor.b32  	%r99, %r98, %r69;
	shl.b32 	%r100, %r97, 4;
	shl.b32 	%r101, %r99, 1;
	xor.b32  	%r102, %r101, %r100;
	xor.b32  	%r103, %r102, %r99;
	xor.b32  	%r104, %r103, %r97;
	shr.u32 	%r105, %r76, 2;
	xor.b32  	%r106, %r105, %r76;
	shl.b32 	%r107, %r104, 4;
	shl.b32 	%r108, %r106, 1;
	xor.b32  	%r109, %r108, %r107;
	xor.b32  	%r110, %r109, %r106;
	xor.b32  	%r111, %r110, %r104;
	shr.u32 	%r112, %r83, 2;
	xor.b32  	%r113, %r112, %r83;
	shl.b32 	%r114, %r111, 4;
	shl.b32 	%r115, %r113, 1;
	xor.b32  	%r116, %r115, %r114;
	xor.b32  	%r117, %r116, %r113;
	xor.b32  	%r118, %r117, %r111;
	shr.u32 	%r119, %r90, 2;
	xor.b32  	%r120, %r119, %r90;
	shl.b32 	%r121, %r118, 4;
	shl.b32 	%r122, %r120, 1;
	xor.b32  	%r123, %r122, %r121;
	xor.b32  	%r124, %r123, %r120;
	xor.b32  	%r125, %r124, %r118;
	shr.u32 	%r126, %r97, 2;
	xor.b32  	%r127, %r126, %r97;
	shl.b32 	%r128, %r125, 4;
	shl.b32 	%r129, %r127, 1;
	xor.b32  	%r130, %r129, %r128;
	xor.b32  	%r131, %r130, %r127;
	xor.b32  	%r132, %r131, %r125;
	shr.u32 	%r133, %r104, 2;
	xor.b32  	%r134, %r133, %r104;
	shl.b32 	%r135, %r132, 4;
	shl.b32 	%r136, %r134, 1;
	xor.b32  	%r137, %r136, %r135;
	xor.b32  	%r138, %r137, %r134;
	xor.b32  	%r139, %r138, %r132;
	shr.u32 	%r140, %r111, 2;
	xor.b32  	%r141, %r140, %r111;
	shl.b32 	%r142, %r139, 4;
	shl.b32 	%r143, %r141, 1;
	xor.b32  	%r144, %r143, %r142;
	xor.b32  	%r145, %r144, %r141;
	xor.b32  	%r146, %r145, %r139;
	shr.u32 	%r147, %r118, 2;
	xor.b32  	%r148, %r147, %r118;
	shl.b32 	%r149, %r146, 4;
	shl.b32 	%r150, %r148, 1;
	xor.b32  	%r151, %r150, %r149;
	xor.b32  	%r152, %r151, %r148;
	xor.b32  	%r153, %r152, %r146;
	shr.u32 	%r154, %r125, 2;
	xor.b32  	%r155, %r154, %r125;
	shl.b32 	%r156, %r153, 4;
	shl.b32 	%r157, %r155, 1;
	xor.b32  	%r158, %r157, %r156;
	xor.b32  	%r159, %r158, %r155;
	xor.b32  	%r160, %r159, %r153;
	shr.u32 	%r161, %r132, 2;
	xor.b32  	%r162, %r161, %r132;
	shl.b32 	%r163, %r160, 4;
	shl.b32 	%r164, %r162, 1;
	xor.b32  	%r165, %r164, %r163;
	xor.b32  	%r166, %r165, %r162;
	xor.b32  	%r167, %r166, %r160;
	shr.u32 	%r168, %r139, 2;
	xor.b32  	%r169, %r168, %r139;
	shl.b32 	%r170, %r167, 4;
	shl.b32 	%r171, %r169, 1;
	xor.b32  	%r172, %r171, %r170;
	xor.b32  	%r173, %r172, %r169;
	xor.b32  	%r174, %r173, %r167;
	shr.u32 	%r175, %r146, 2;
	xor.b32  	%r176, %r175, %r146;
	shl.b32 	%r177, %r174, 4;
	shl.b32 	%r178, %r176, 1;
	xor.b32  	%r179, %r178, %r177;
	xor.b32  	%r180, %r179, %r176;
	xor.b32  	%r181, %r180, %r174;
	shr.u32 	%r182, %r153, 2;
	xor.b32  	%r183, %r182, %r153;
	shl.b32 	%r184, %r181, 4;
	shl.b32 	%r185, %r183, 1;
	xor.b32  	%r186, %r185, %r184;
	xor.b32  	%r187, %r186, %r183;
	xor.b32  	%r188, %r187, %r181;
	shr.u32 	%r189, %r160, 2;
	xor.b32  	%r190, %r189, %r160;
	shl.b32 	%r191, %r188, 4;
	shl.b32 	%r192, %r190, 1;
	xor.b32  	%r193, %r192, %r191;
	xor.b32  	%r194, %r193, %r190;
	xor.b32  	%r195, %r194, %r188;
	shr.u32 	%r196, %r167, 2;
	xor.b32  	%r197, %r196, %r167;
	shl.b32 	%r198, %r195, 4;
	shl.b32 	%r199, %r197, 1;
	xor.b32  	%r200, %r199, %r198;
	xor.b32  	%r201, %r200, %r197;
	xor.b32  	%r202, %r201, %r195;
	shr.u32 	%r203, %r174, 2;
	xor.b32  	%r204, %r203, %r174;
	shl.b32 	%r205, %r202, 4;
	shl.b32 	%r206, %r204, 1;
	xor.b32  	%r207, %r206, %r205;
	xor.b32  	%r208, %r207, %r204;
	xor.b32  	%r209, %r208, %r202;
	shr.u32 	%r210, %r181, 2;
	xor.b32  	%r211, %r210, %r181;
	shl.b32 	%r212, %r209, 4;
	shl.b32 	%r213, %r211, 1;
	xor.b32  	%r214, %r213, %r212;
	xor.b32  	%r215, %r214, %r211;
	xor.b32  	%r216, %r215, %r209;
	shr.u32 	%r217, %r188, 2;
	xor.b32  	%r218, %r217, %r188;
	shl.b32 	%r219, %r216, 4;
	shl.b32 	%r220, %r218, 1;
	xor.b32  	%r221, %r220, %r219;
	xor.b32  	%r222, %r221, %r218;
	xor.b32  	%r223, %r222, %r216;
	shr.u32 	%r224, %r195, 2;
	xor.b32  	%r225, %r224, %r195;
	shl.b32 	%r226, %r223, 4;
	shl.b32 	%r227, %r225, 1;
	xor.b32  	%r228, %r227, %r226;
	xor.b32  	%r229, %r228, %r225;
	xor.b32  	%r230, %r229, %r223;
	shr.u32 	%r231, %r202, 2;
	xor.b32  	%r232, %r231, %r202;
	shl.b32 	%r233, %r230, 4;
	shl.b32 	%r234, %r232, 1;
	xor.b32  	%r235, %r234, %r233;
	xor.b32  	%r236, %r235, %r232;
	xor.b32  	%r237, %r236, %r230;
	shr.u32 	%r238, %r209, 2;
	xor.b32  	%r239, %r238, %r209;
	shl.b32 	%r240, %r237, 4;
	shl.b32 	%r241, %r239, 1;
	xor.b32  	%r242, %r241, %r240;
	xor.b32  	%r243, %r242, %r239;
	xor.b32  	%r244, %r243, %r237;
	shr.u32 	%r245, %r216, 2;
	xor.b32  	%r246, %r245, %r216;
	shl.b32 	%r247, %r244, 4;
	shl.b32 	%r248, %r246, 1;
	xor.b32  	%r249, %r248, %r247;
	xor.b32  	%r250, %r249, %r246;
	xor.b32  	%r251, %r250, %r244;
	shr.u32 	%r252, %r223, 2;
	xor.b32  	%r253, %r252, %r223;
	shl.b32 	%r254, %r251, 4;
	shl.b32 	%r255, %r253, 1;
	xor.b32  	%r256, %r255, %r254;
	xor.b32  	%r257, %r256, %r253;
	xor.b32  	%r258, %r257, %r251;
	shr.u32 	%r259, %r230, 2;
	xor.b32  	%r260, %r259, %r230;
	shl.b32 	%r261, %r258, 4;
	shl.b32 	%r262, %r260, 1;
	xor.b32  	%r263, %r262, %r261;
	xor.b32  	%r264, %r263, %r260;
	xor.b32  	%r265, %r264, %r258;
	shr.u32 	%r266, %r237, 2;
	xor.b32  	%r267, %r266, %r237;
	shl.b32 	%r268, %r265, 4;
	shl.b32 	%r269, %r267, 1;
	xor.b32  	%r270, %r269, %r268;
	xor.b32  	%r271, %r270, %r267;
	xor.b32  	%r272, %r271, %r265;
	shr.u32 	%r273, %r244, 2;
	xor.b32  	%r274, %r273, %r244;
	shl.b32 	%r275, %r272, 4;
	shl.b32 	%r276, %r274, 1;
	xor.b32  	%r277, %r276, %r275;
	xor.b32  	%r278, %r277, %r274;
	xor.b32  	%r279, %r278, %r272;
	shr.u32 	%r280, %r251, 2;
	xor.b32  	%r281, %r280, %r251;
	shl.b32 	%r282, %r279, 4;
	shl.b32 	%r283, %r281, 1;
	xor.b32  	%r284, %r283, %r282;
	xor.b32  	%r285, %r284, %r281;
	xor.b32  	%r286, %r285, %r279;
	shr.u32 	%r287, %r258, 2;
	xor.b32  	%r288, %r287, %r258;
	shl.b32 	%r289, %r286, 4;
	shl.b32 	%r290, %r288, 1;
	xor.b32  	%r291, %r290, %r289;
	xor.b32  	%r292, %r291, %r288;
	xor.b32  	%r293, %r292, %r286;
	shr.u32 	%r294, %r265, 2;
	xor.b32  	%r295, %r294, %r265;
	shl.b32 	%r296, %r293, 4;
	shl.b32 	%r297, %r295, 1;
	xor.b32  	%r298, %r297, %r296;
	xor.b32  	%r299, %r298, %r295;
	xor.b32  	%r300, %r299, %r293;
	shr.u32 	%r301, %r272, 2;
	xor.b32  	%r302, %r301, %r272;
	shl.b32 	%r303, %r300, 4;
	shl.b32 	%r304, %r302, 1;
	xor.b32  	%r305, %r304, %r303;
	xor.b32  	%r306, %r305, %r302;
	xor.b32  	%r307, %r306, %r300;
	shr.u32 	%r308, %r279, 2;
	xor.b32  	%r309, %r308, %r279;
	shl.b32 	%r310, %r307, 4;
	shl.b32 	%r311, %r309, 1;
	xor.b32  	%r312, %r311, %r310;
	xor.b32  	%r313, %r312, %r309;
	xor.b32  	%r314, %r313, %r307;
	shr.u32 	%r315, %r286, 2;
	xor.b32  	%r316, %r315, %r286;
	shl.b32 	%r317, %r314, 4;
	shl.b32 	%r318, %r316, 1;
	xor.b32  	%r319, %r318, %r317;
	xor.b32  	%r320, %r319, %r316;
	xor.b32  	%r321, %r320, %r314;
	shr.u32 	%r322, %r293, 2;
	xor.b32  	%r323, %r322, %r293;
	shl.b32 	%r324, %r321, 4;
	shl.b32 	%r325, %r323, 1;
	xor.b32  	%r326, %r325, %r324;
	xor.b32  	%r327, %r326, %r323;
	xor.b32  	%r328, %r327, %r321;
	shr.u32 	%r329, %r300, 2;
	xor.b32  	%r330, %r329, %r300;
	shl.b32 	%r331, %r328, 4;
	shl.b32 	%r332, %r330, 1;
	xor.b32  	%r333, %r332, %r331;
	xor.b32  	%r334, %r333, %r330;
	xor.b32  	%r335, %r334, %r328;
	add.s32 	%r336, %r50, %r335;
	add.s32 	%r337, %r336, 14497480;
	cvt.rn.f32.u32 	%f6, %r337;
	fma.rn.f32 	%f7, %f6, 0f2F800000, 0f2F000000;
	cvt.f64.f32 	%fd8, %f7;
	mul.f64 	%fd9, %fd8, 0d4034000000000000;
	mul.f64 	%fd10, %fd9, 0d408F3FFFFAC1D29E;
	setp.geu.f64 	%p8, %fd10, 0d3F50624DD2F1A9FC;
	mov.u32 	%r343, %r8;
	mov.u32 	%r344, %r5;
	mov.u32 	%r345, %r4;
	mov.u32 	%r346, %r3;
	@%p8 bra 	$L__BB1_12;
	ld.global.u8 	%rs11, [%rd1+84];
	setp.eq.s16 	%p9, %rs11, 0;
	@%p9 bra 	$L__BB1_11;
	mov.b16 	%rs12, 0;
	st.global.u8 	[%rd1+84], %rs12;
	mov.u32 	%r343, %r8;
	mov.u32 	%r344, %r5;
	mov.u32 	%r345, %r4;
	mov.u32 	%r346, %r3;
	bra.uni 	$L__BB1_12;
$L__BB1_11:
	mov.b16 	%rs13, 1;
	st.global.u8 	[%rd1+84], %rs13;
	mov.u32 	%r343, %r8;
	mov.u32 	%r344, %r5;
	mov.u32 	%r345, %r4;
	mov.u32 	%r346, %r3;
$L__BB1_12:
	st.global.v2.u32 	[%rd2], {%r347, %r346};
	st.global.v2.u32 	[%rd2+8], {%r345, %r344};
	st.global.v2.u32 	[%rd2+16], {%r343, %r342};
	st.global.v2.u32 	[%rd2+24], {%r6, %r7};
	st.global.f32 	[%rd2+32], %f1;
	st.global.f64 	[%rd2+40], %fd1;
$L__BB1_13:
	ret;

}
	// .globl	_Z11eliteKernelP9Individuo
.visible .entry _Z11eliteKernelP9Individuo(
	.param .u64 .ptr .align 1 _Z11eliteKernelP9Individuo_param_0
)
{


	ret;

}
	// .globl	_Z9init_randP17curandStateXORWOWi
.visible .entry _Z9init_randP17curandStateXORWOWi(
	.param .u64 .ptr .align 1 _Z9init_randP17curandStateXORWOWi_param_0,
	.param .u32 _Z9init_randP17curandStateXORWOWi_param_1
)
{
	.reg .pred 	%p<3>;
	.reg .b32 	%r<18>;
	.reg .b64 	%rd<6>;

	ld.param.u64 	%rd1, [_Z9init_randP17curandStateXORWOWi_param_0];
	ld.param.u32 	%r2, [_Z9init_randP17curandStateXORWOWi_param_1];
	mov.u32 	%r3, %ctaid.x;
	mov.u32 	%r4, %ntid.x;
	mov.u32 	%r5, %tid.x;
	mad.lo.s32 	%r1, %r3, %r4, %r5;
	setp.gt.s32 	%p1, %r1, 999;
	@%p1 bra 	$L__BB3_2;
	cvta.to.global.u64 	%rd2, %rd1;
	add.s32 	%r6, %r2, %r1;
	mul.wide.s32 	%rd3, %r1, 48;
	add.s64 	%rd4, %rd2, %rd3;
	xor.b32  	%r7, %r6, -1429050551;
	mul.lo.s32 	%r8, %r7, 1099087573;
	setp.gt.s32 	%p2, %r6, -1;
	selp.b32 	%r9, -644748465, -1947113066, %p2;
	add.s32 	%r10, %r9, %r8;
	add.s32 	%r11, %r10, 6615241;
	add.s32 	%r12, %r8, 123456789;
	st.global.v2.u32 	[%rd4], {%r11, %r12};
	xor.b32  	%r13, %r8, 362436069;
	add.s32 	%r14, %r9, 521288629;
	st.global.v2.u32 	[%rd4+8], {%r13, %r14};
	xor.b32  	%r15, %r9, 88675123;
	add.s32 	%r16, %r8, 5783321;
	st.global.v2.u32 	[%rd4+16], {%r15, %r16};
	mov.b32 	%r17, 0;
	st.global.v2.u32 	[%rd4+24], {%r17, %r17};
	st.global.u32 	[%rd4+32], %r17;
	mov.b64 	%rd5, 0;
	st.global.u64 	[%rd4+40], %rd5;
$L__BB3_2:
	ret;

}
	// .globl	_Z14init_poblacionP9IndividuoP17curandStateXORWOW
.visible .entry _Z14init_poblacionP9IndividuoP17curandStateXORWOW(
	.param .u64 .ptr .align 1 _Z14init_poblacionP9IndividuoP17curandStateXORWOW_param_0,
	.param .u64 .ptr .align 1 _Z14init_poblacionP9IndividuoP17curandStateXORWOW_param_1
)
{
	.reg .pred 	%p<22>;
	.reg .b16 	%rs<41>;
	.reg .b32 	%r<213>;
	.reg .b32 	%f<78>;
	.reg .b64 	%rd<11>;
	.reg .b64 	%fd<68>;

	mov.u32 	%r2, %ctaid.x;
	mov.u32 	%r3, %ntid.x;
	mov.u32 	%r4, %tid.x;
	mad.lo.s32 	%r1, %r2, %r3, %r4;
	setp.gt.s32 	%p1, %r1, 999;
	@%p1 bra 	$L__BB4_2;
	ld.param.u64 	%rd10, [_Z14init_poblacionP9IndividuoP17curandStateXORWOW_param_1];
	ld.param.u64 	%rd9, [_Z14init_poblacionP9IndividuoP17curandStateXORWOW_param_0];
	cvta.to.global.u64 	%rd3, %rd9;
	cvta.to.global.u64 	%rd4, %rd10;
	mul.wide.s32 	%rd5, %r1, 48;
	add.s64 	%rd6, %rd4, %rd5;
	ld.global.v2.u32 	{%r5, %r6}, [%rd6];
	ld.global.v2.u32 	{%r7, %r8}, [%rd6+8];
	ld.global.v2.u32 	{%r9, %r10}, [%rd6+16];
	ld.global.v2.u32 	{%r11, %r12}, [%rd6+24];
	ld.global.f32 	%f1, [%rd6+32];
	ld.global.f64 	%fd1, [%rd6+40];
	mul.wide.s32 	%rd7, %r1, 32;
	add.s64 	%rd8, %rd3, %rd7;
	shr.u32 	%r13, %r6, 2;
	xor.b32  	%r14, %r13, %r6;
	shl.b32 	%r15, %r10, 4;
	shl.b32 	%r16, %r14, 1;
	xor.b32  	%r17, %r15, %r16;
	xor.b32  	%r18, %r17, %r10;
	xor.b32  	%r19, %r18, %r14;
	add.s32 	%r20, %r5, %r19;
	add.s32 	%r21, %r20, 362437;
	cvt.rn.f32.u32 	%f2, %r21;
	fma.rn.f32 	%f3, %f2, 0f2F800000, 0f2F000000;
	setp.gt.f32 	%p2, %f3, 0f3F000000;
	selp.f64 	%fd2, 0d3FF0000000000000, 0d0000000000000000, %p2;
	cvt.rzi.s32.f64 	%r22, %fd2;
	cvt.s8.s32 	%rs1, %r22;
	cvt.u16.u32 	%rs2, %r22;
	st.global.u8 	[%rd8], %rs2;
	shr.u32 	%r23, %r7, 2;
	xor.b32  	%r24, %r23, %r7;
	shl.b32 	%r25, %r19, 4;
	shl.b32 	%r26, %r24, 1;
	xor.b32  	%r27, %r25, %r26;
	xor.b32  	%r28, %r27, %r19;
	xor.b32  	%r29, %r28, %r24;
	add.s32 	%r30, %r5, %r29;
	add.s32 	%r31, %r30, 724874;
	cvt.rn.f32.u32 	%f4, %r31;
	fma.rn.f32 	%f5, %f4, 0f2F800000, 0f2F000000;
	setp.gt.f32 	%p3, %f5, 0f3F000000;
	selp.f64 	%fd3, 0d3FF0000000000000, 0d0000000000000000, %p3;
	cvt.rzi.s32.f64 	%r32, %fd3;
	cvt.s8.s32 	%rs3, %r32;
	cvt.u16.u32 	%rs4, %r32;
	st.global.u8 	[%rd8+1], %rs4;
	shr.u32 	%r33, %r8, 2;
	xor.b32  	%r34, %r33, %r8;
	shl.b32 	%r35, %r29, 4;
	shl.b32 	%r36, %r34, 1;
	xor.b32  	%r37, %r35, %r36;
	xor.b32  	%r38, %r37, %r29;
	xor.b32  	%r39, %r38, %r34;
	add.s32 	%r40, %r5, %r39;
	add.s32 	%r41, %r40, 1087311;
	cvt.rn.f32.u32 	%f6, %r41;
	fma.rn.f32 	%f7, %f6, 0f2F800000, 0f2F000000;
	setp.gt.f32 	%p4, %f7, 0f3F000000;
	selp.f64 	%fd4, 0d3FF0000000000000, 0d0000000000000000, %p4;
	cvt.rzi.s32.f64 	%r42, %fd4;
	cvt.s8.s32 	%rs5, %r42;
	cvt.u16.u32 	%rs6, %r42;
	st.global.u8 	[%rd8+2], %rs6;
	shr.u32 	%r43, %r9, 2;
	xor.b32  	%r44, %r43, %r9;
	shl.b32 	%r45, %r39, 4;
	shl.b32 	%r46, %r44, 1;
	xor.b32  	%r47, %r45, %r46;
	xor.b32  	%r48, %r47, %r39;
	xor.b32  	%r49, %r48, %r44;
	add.s32 	%r50, %r5, %r49;
	add.s32 	%r51, %r50, 1449748;
	cvt.rn.f32.u32 	%f8, %r51;
	fma.rn.f32 	%f9, %f8, 0f2F800000, 0f2F000000;
	setp.gt.f32 	%p5, %f9, 0f3F000000;
	selp.f64 	%fd5, 0d3FF0000000000000, 0d0000000000000000, %p5;
	cvt.rzi.s32.f64 	%r52, %fd5;
	cvt.s8.s32 	%rs7, %r52;
	cvt.u16.u32 	%rs8, %r52;
	st.global.u8 	[%rd8+3], %rs8;
	shr.u32 	%r53, %r10, 2;
	xor.b32  	%r54, %r53, %r10;
	shl.b32 	%r55, %r49, 4;
	shl.b32 	%r56, %r54, 1;
	xor.b32  	%r57, %r55, %r56;
	xor.b32  	%r58, %r57, %r49;
	xor.b32  	%r59, %r58, %r54;
	add.s32 	%r60, %r5, %r59;
	add.s32 	%r61, %r60, 1812185;
	cvt.rn.f32.u32 	%f10, %r61;
	fma.rn.f32 	%f11, %f10, 0f2F800000, 0f2F000000;
	setp.gt.f32 	%p6, %f11, 0f3F000000;
	selp.f64 	%fd6, 0d3FF0000000000000, 0d0000000000000000, %p6;
	cvt.rzi.s32.f64 	%r62, %fd6;
	cvt.s8.s32 	%rs9, %r62;
	cvt.u16.u32 	%rs10, %r62;
	st.global.u8 	[%rd8+4], %rs10;
	shr.u32 	%r63, %r19, 2;
	xor.b32  	%r64, %r63, %r19;
	shl.b32 	%r65, %r59, 4;
	shl.b32 	%r66, %r64, 1;
	xor.b32  	%r67, %r65, %r66;
	xor.b32  	%r68, %r67, %r59;
	xor.b32  	%r69, %r68, %r64;
	add.s32 	%r70, %r5, %r69;
	add.s32 	%r71, %r70, 2174622;
	cvt.rn.f32.u32 	%f12, %r71;
	fma.rn.f32 	%f13, %f12, 0f2F800000, 0f2F000000;
	setp.gt.f32 	%p7, %f13, 0f3F000000;
	selp.f64 	%fd7, 0d3FF0000000000000, 0d0000000000000000, %p7;
	cvt.rzi.s32.f64 	%r72, %fd7;
	cvt.s8.s32 	%rs11, %r72;
	cvt.u16.u32 	%rs12, %r72;
	st.global.u8 	[%rd8+5], %rs12;
	shr.u32 	%r73, %r29, 2;
	xor.b32  	%r74, %r73, %r29;
	shl.b32 	%r75, %r69, 4;
	shl.b32 	%r76, %r74, 1;
	xor.b32  	%r77, %r75, %r76;
	xor.b32  	%r78, %r77, %r69;
	xor.b32  	%r79, %r78, %r74;
	add.s32 	%r80, %r5, %r79;
	add.s32 	%r81, %r80, 2537059;
	cvt.rn.f32.u32 	%f14, %r81;
	fma.rn.f32 	%f15, %f14, 0f2F800000, 0f2F000000;
	setp.gt.f32 	%p8, %f15, 0f3F000000;
	selp.f64 	%fd8, 0d3FF0000000000000, 0d0000000000000000, %p8;
	cvt.rzi.s32.f64 	%r82, %fd8;
	cvt.s8.s32 	%rs13, %r82;
	cvt.u16.u32 	%rs14, %r82;
	st.global.u8 	[%rd8+6], %rs14;
	shr.u32 	%r83, %r39, 2;
	xor.b32  	%r84, %r83, %r39;
	shl.b32 	%r85, %r79, 4;
	shl.b32 	%r86, %r84, 1;
	xor.b32  	%r87, %r85, %r86;
	xor.b32  	%r88, %r87, %r79;
	xor.b32  	%r89, %r88, %r84;
	add.s32 	%r90, %r5, %r89;
	add.s32 	%r91, %r90, 2899496;
	cvt.rn.f32.u32 	%f16, %r91;
	fma.rn.f32 	%f17, %f16, 0f2F800000, 0f2F000000;
	setp.gt.f32 	%p9, %f17, 0f3F000000;
	selp.f64 	%fd9, 0d3FF0000000000000, 0d0000000000000000, %p9;
	cvt.rzi.s32.f64 	%r92, %fd9;
	cvt.s8.s32 	%rs15, %r92;
	cvt.u16.u32 	%rs16, %r92;
	st.global.u8 	[%rd8+7], %rs16;
	shr.u32 	%r93, %r49, 2;
	xor.b32  	%r94, %r93, %r49;
	shl.b32 	%r95, %r89, 4;
	shl.b32 	%r96, %r94, 1;
	xor.b32  	%r97, %r95, %r96;
	xor.b32  	%r98, %r97, %r89;
	xor.b32  	%r99, %r98, %r94;
	add.s32 	%r100, %r5, %r99;
	add.s32 	%r101, %r100, 3261933;
	cvt.rn.f32.u32 	%f18, %r101;
	fma.rn.f32 	%f19, %f18, 0f2F800000, 0f2F000000;
	setp.gt.f32 	%p10, %f19, 0f3F000000;
	selp.f64 	%fd10, 0d3FF0000000000000, 0d0000000000000000, %p10;
	cvt.rzi.s32.f64 	%r102, %fd10;
	cvt.s8.s32 	%rs17, %r102;
	cvt.u16.u32 	%rs18, %r102;
	st.global.u8 	[%rd8+8], %rs18;
	shr.u32 	%r103, %r59, 2;
	xor.b32  	%r104, %r103, %r59;
	shl.b32 	%r105, %r99, 4;
	shl.b32 	%r106, %r104, 1;
	xor.b32  	%r107, %r105, %r106;
	xor.b32  	%r108, %r107, %r99;
	xor.b32  	%r109, %r108, %r104;
	add.s32 	%r110, %r5, %r109;
	add.s32 	%r111, %r110, 3624370;
	cvt.rn.f32.u32 	%f20, %r111;
	fma.rn.f32 	%f21, %f20, 0f2F800000, 0f2F000000;
	setp.gt.f32 	%p11, %f21, 0f3F000000;
	selp.f64 	%fd11, 0d3FF0000000000000, 0d0000000000000000, %p11;
	cvt.rzi.s32.f64 	%r112, %fd11;
	cvt.s8.s32 	%rs19, %r112;
	cvt.u16.u32 	%rs20, %r112;
	st.global.u8 	[%rd8+9], %rs20;
	shr.u32 	%r113, %r69, 2;
	xor.b32  	%r114, %r113, %r69;
	shl.b32 	%r115, %r109, 4;
	shl.b32 	%r116, %r114, 1;
	xor.b32  	%r117, %r115, %r116;
	xor.b32  	%r118, %r117, %r109;
	xor.b32  	%r119, %r118, %r114;
	add.s32 	%r120, %r5, %r119;
	add.s32 	%r121, %r120, 3986807;
	cvt.rn.f32.u32 	%f22, %r121;
	fma.rn.f32 	%f23, %f22, 0f2F800000, 0f2F000000;
	setp.gt.f32 	%p12, %f23, 0f3F000000;
	selp.f64 	%fd12, 0d3FF0000000000000, 0d0000000000000000, %p12;
	cvt.rzi.s32.f64 	%r122, %fd12;
	cvt.s8.s32 	%rs21, %r122;
	cvt.u16.u32 	%rs22, %r122;
	st.global.u8 	[%rd8+10], %rs22;
	shr.u32 	%r123, %r79, 2;
	xor.b32  	%r124, %r123, %r79;
	shl.b32 	%r125, %r119, 4;
	shl.b32 	%r126, %r124, 1;
	xor.b32  	%r127, %r125, %r126;
	xor.b32  	%r128, %r127, %r119;
	xor.b32  	%r129, %r128, %r124;
	add.s32 	%r130, %r5, %r129;
	add.s32 	%r131, %r130, 4349244;
	cvt.rn.f32.u32 	%f24, %r131;
	fma.rn.f32 	%f25, %f24, 0f2F800000, 0f2F000000;
	setp.gt.f32 	%p13, %f25, 0f3F000000;
	selp.f64 	%fd13, 0d3FF0000000000000, 0d0000000000000000, %p13;
	cvt.rzi.s32.f64 	%r132, %fd13;
	cvt.s8.s32 	%rs23, %r132;
	cvt.u16.u32 	%rs24, %r132;
	st.global.u8 	[%rd8+11], %rs24;
	shr.u32 	%r133, %r89, 2;
	xor.b32  	%r134, %r133, %r89;
	shl.b32 	%r135, %r129, 4;
	shl.b32 	%r136, %r134, 1;
	xor.b32  	%r137, %r135, %r136;
	xor.b32  	%r138, %r137, %r129;
	xor.b32  	%r139, %r138, %r134;
	add.s32 	%r140, %r5, %r139;
	add.s32 	%r141, %r140, 4711681;
	cvt.rn.f32.u32 	%f26, %r141;
	fma.rn.f32 	%f27, %f26, 0f2F800000, 0f2F000000;
	setp.gt.f32 	%p14, %f27, 0f3F000000;
	selp.f64 	%fd14, 0d3FF0000000000000, 0d0000000000000000, %p14;
	cvt.rzi.s32.f64 	%r142, %fd14;
	cvt.s8.s32 	%rs25, %r142;
	cvt.u16.u32 	%rs26, %r142;
	st.global.u8 	[%rd8+12], %rs26;
	shr.u32 	%r143, %r99, 2;
	xor.b32  	%r144, %r143, %r99;
	shl.b32 	%r145, %r139, 4;
	shl.b32 	%r146, %r144, 1;
	xor.b32  	%r147, %r145, %r146;
	xor.b32  	%r148, %r147, %r139;
	xor.b32  	%r149, %r148, %r144;
	add.s32 	%r150, %r5, %r149;
	add.s32 	%r151, %r150, 5074118;
	cvt.rn.f32.u32 	%f28, %r151;
	fma.rn.f32 	%f29, %f28, 0f2F800000, 0f2F000000;
	setp.gt.f32 	%p15, %f29, 0f3F000000;
	selp.f64 	%fd15, 0d3FF0000000000000, 0d0000000000000000, %p15;
	cvt.rzi.s32.f64 	%r152, %fd15;
	cvt.s8.s32 	%rs27, %r152;
	cvt.u16.u32 	%rs28, %r152;
	st.global.u8 	[%rd8+13], %rs28;
	shr.u32 	%r153, %r109, 2;
	xor.b32  	%r154, %r153, %r109;
	shl.b32 	%r155, %r149, 4;
	shl.b32 	%r156, %r154, 1;
	xor.b32  	%r157, %r155, %r156;
	xor.b32  	%r158, %r157, %r149;
	xor.b32  	%r159, %r158, %r154;
	add.s32 	%r160, %r5, %r159;
	add.s32 	%r161, %r160, 5436555;
	cvt.rn.f32.u32 	%f30, %r161;
	fma.rn.f32 	%f31, %f30, 0f2F800000, 0f2F000000;
	setp.gt.f32 	%p16, %f31, 0f3F000000;
	selp.f64 	%fd16, 0d3FF0000000000000, 0d0000000000000000, %p16;
	cvt.rzi.s32.f64 	%r162, %fd16;
	cvt.s8.s32 	%rs29, %r162;
	cvt.u16.u32 	%rs30, %r162;
	st.global.u8 	[%rd8+14], %rs30;
	shr.u32 	%r163, %r119, 2;
	xor.b32  	%r164, %r163, %r119;
	shl.b32 	%r165, %r159, 4;
	shl.b32 	%r166, %r164, 1;
	xor.b32  	%r167, %r165, %r166;
	xor.b32  	%r168, %r167, %r159;
	xor.b32  	%r169, %r168, %r164;
	add.s32 	%r170, %r5, %r169;
	add.s32 	%r171, %r170, 5798992;
	cvt.rn.f32.u32 	%f32, %r171;
	fma.rn.f32 	%f33, %f32, 0f2F800000, 0f2F000000;
	setp.gt.f32 	%p17, %f33, 0f3F000000;
	selp.f64 	%fd17, 0d3FF0000000000000, 0d0000000000000000, %p17;
	cvt.rzi.s32.f64 	%r172, %fd17;
	cvt.s8.s32 	%rs31, %r172;
	cvt.u16.u32 	%rs32, %r172;
	st.global.u8 	[%rd8+15], %rs32;
	shr.u32 	%r173, %r129, 2;
	xor.b32  	%r174, %r173, %r129;
	shl.b32 	%r175, %r169, 4;
	shl.b32 	%r176, %r174, 1;
	xor.b32  	%r177, %r175, %r176;
	xor.b32  	%r178, %r177, %r169;
	xor.b32  	%r179, %r178, %r174;
	add.s32 	%r180, %r5, %r179;
	add.s32 	%r181, %r180, 6161429;
	cvt.rn.f32.u32 	%f34, %r181;
	fma.rn.f32 	%f35, %f34, 0f2F800000, 0f2F000000;
	setp.gt.f32 	%p18, %f35, 0f3F000000;
	selp.f64 	%fd18, 0d3FF0000000000000, 0d0000000000000000, %p18;
	cvt.rzi.s32.f64 	%r182, %fd18;
	cvt.s8.s32 	%rs33, %r182;
	cvt.u16.u32 	%rs34, %r182;
	st.global.u8 	[%rd8+16], %rs34;
	shr.u32 	%r183, %r139, 2;
	xor.b32  	%r184, %r183, %r139;
	shl.b32 	%r185, %r179, 4;
	shl.b32 	%r186, %r184, 1;
	xor.b32  	%r187, %r185, %r186;
	xor.b32  	%r188, %r187, %r179;
	xor.b32  	%r189, %r188, %r184;
	add.s32 	%r190, %r5, %r189;
	add.s32 	%r191, %r190, 6523866;
	cvt.rn.f32.u32 	%f36, %r191;
	fma.rn.f32 	%f37, %f36, 0f2F800000, 0f2F000000;
	setp.gt.f32 	%p19, %f37, 0f3F000000;
	selp.f64 	%fd19, 0d3FF0000000000000, 0d0000000000000000, %p19;
	cvt.rzi.s32.f64 	%r192, %fd19;
	cvt.s8.s32 	%rs35, %r192;
	cvt.u16.u32 	%rs36, %r192;
	st.global.u8 	[%rd8+17], %rs36;
	shr.u32 	%r193, %r149, 2;
	xor.b32  	%r194, %r193, %r149;
	shl.b32 	%r195, %r189, 4;
	shl.b32 	%r196, %r194, 1;
	xor.b32  	%r197, %r195, %r196;
	xor.b32  	%r198, %r197, %r189;
	xor.b32  	%r199, %r198, %r194;
	add.s32 	%r200, %r5, %r199;
	add.s32 	%r201, %r200, 6886303;
	cvt.rn.f32.u32 	%f38, %r201;
	fma.rn.f32 	%f39, %f38, 0f2F800000, 0f2F000000;
	setp.gt.f32 	%p20, %f39, 0f3F000000;
	selp.f64 	%fd20, 0d3FF0000000000000, 0d0000000000000000, %p20;
	cvt.rzi.s32.f64 	%r202, %fd20;
	cvt.s8.s32 	%rs37, %r202;
	cvt.u16.u32 	%rs38, %r202;
	st.global.u8 	[%rd8+18], %rs38;
	shr.u32 	%r203, %r159, 2;
	xor.b32  	%r204, %r203, %r159;
	shl.b32 	%r205, %r199, 4;
	shl.b32 	%r206, %r204, 1;
	xor.b32  	%r207, %r205, %r206;
	xor.b32  	%r208, %r207, %r199;
	xor.b32  	%r209, %r208, %r204;
	add.s32 	%r210, %r5, 7248740;
	add.s32 	%r211, %r209, %r210;
	cvt.rn.f32.u32 	%f40, %r211;
	fma.rn.f32 	%f41, %f40, 0f2F800000, 0f2F000000;
	setp.gt.f32 	%p21, %f41, 0f3F000000;
	selp.f64 	%fd21, 0d3FF0000000000000, 0d0000000000000000, %p21;
	cvt.rzi.s32.f64 	%r212, %fd21;
	cvt.s8.s32 	%rs39, %r212;
	cvt.u16.u32 	%rs40, %r212;
	st.global.u8 	[%rd8+19], %rs40;
	cvt.rn.f32.s16 	%f42, %rs1;
	mul.f32 	%f43, %f42, 0f44000000;
	cvt.f64.f32 	%fd22, %f43;
	add.f64 	%fd23, %fd22, 0d0000000000000000;
	cvt.rn.f32.s16 	%f44, %rs3;
	mul.f32 	%f45, %f44, 0f43800000;
	cvt.f64.f32 	%fd24, %f45;
	add.f64 	%fd25, %fd23, %fd24;
	cvt.rn.f32.s16 	%f46, %rs5;
	mul.f32 	%f47, %f46, 0f43000000;
	cvt.f64.f32 	%fd26, %f47;
	add.f64 	%fd27, %fd25, %fd26;
	cvt.rn.f32.s16 	%f48, %rs7;
	mul.f32 	%f49, %f48, 0f42800000;
	cvt.f64.f32 	%fd28, %f49;
	add.f64 	%fd29, %fd27, %fd28;
	cvt.rn.f32.s16 	%f50, %rs9;
	mul.f32 	%f51, %f50, 0f42000000;
	cvt.f64.f32 	%fd30, %f51;
	add.f64 	%fd31, %fd29, %fd30;
	cvt.rn.f32.s16 	%f52, %rs11;
	mul.f32 	%f53, %f52, 0f41800000;
	cvt.f64.f32 	%fd32, %f53;
	add.f64 	%fd33, %fd31, %fd32;
	cvt.rn.f32.s16 	%f54, %rs13;
	mul.f32 	%f55, %f54, 0f41000000;
	cvt.f64.f32 	%fd34, %f55;
	add.f64 	%fd35, %fd33, %fd34;
	cvt.rn.f32.s16 	%f56, %rs15;
	mul.f32 	%f57, %f56, 0f40800000;
	cvt.f64.f32 	%fd36, %f57;
	add.f64 	%fd37, %fd35, %fd36;
	cvt.rn.f32.s16 	%f58, %rs17;
	add.f32 	%f59, %f58, %f58;
	cvt.f64.f32 	%fd38, %f59;
	add.f64 	%fd39, %fd37, %fd38;
	cvt.rn.f64.s16 	%fd40, %rs19;
	add.f64 	%fd41, %fd39, %fd40;
	mul.f64 	%fd42, %fd41, 0d40247AE147AE147B;
	fma.rn.f64 	%fd43, %fd42, 0d3F50000000000000, 0dC0147AE147AE147B;
	cvt.rn.f32.s16 	%f60, %rs21;
	mul.f32 	%f61, %f60, 0f44000000;
	cvt.f64.f32 	%fd44, %f61;
	add.f64 	%fd45, %fd44, 0d0000000000000000;
	cvt.rn.f32.s16 	%f62, %rs23;
	mul.f32 	%f63, %f62, 0f43800000;
	cvt.f64.f32 	%fd46, %f63;
	add.f64 	%fd47, %fd45, %fd46;
	cvt.rn.f32.s16 	%f64, %rs25;
	mul.f32 	%f65, %f64, 0f43000000;
	cvt.f64.f32 	%fd48, %f65;
	add.f64 	%fd49, %fd47, %fd48;
	cvt.rn.f32.s16 	%f66, %rs27;
	mul.f32 	%f67, %f66, 0f42800000;
	cvt.f64.f32 	%fd50, %f67;
	add.f64 	%fd51, %fd49, %fd50;
	cvt.rn.f32.s16 	%f68, %rs29;
	mul.f32 	%f69, %f68, 0f42000000;
	cvt.f64.f32 	%fd52, %f69;
	add.f64 	%fd53, %fd51, %fd52;
	cvt.rn.f32.s16 	%f70, %rs31;
	mul.f32 	%f71, %f70, 0f41800000;
	cvt.f64.f32 	%fd54, %f71;
	add.f64 	%fd55, %fd53, %fd54;
	cvt.rn.f32.s16 	%f72, %rs33;
	mul.f32 	%f73, %f72, 0f41000000;
	cvt.f64.f32 	%fd56, %f73;
	add.f64 	%fd57, %fd55, %fd56;
	cvt.rn.f32.s16 	%f74, %rs35;
	mul.f32 	%f75, %f74, 0f40800000;
	cvt.f64.f32 	%fd58, %f75;
	add.f64 	%fd59, %fd57, %fd58;
	cvt.rn.f32.s16 	%f76, %rs37;
	add.f32 	%f77, %f76, %f76;
	cvt.f64.f32 	%fd60, %f77;
	add.f64 	%fd61, %fd59, %fd60;
	cvt.rn.f64.s16 	%fd62, %rs39;
	add.f64 	%fd63, %fd61, %fd62;
	mul.f64 	%fd64, %fd63, 0d40247AE147AE147B;
	fma.rn.f64 	%fd65, %fd64, 0d3F50000000000000, 0dC0147AE147AE147B;
	mul.f64 	%fd66, %fd65, %fd65;
	fma.rn.f64 	%fd67, %fd43, %fd43, %fd66;
	st.global.f64 	[%rd8+24], %fd67;
	st.global.v2.u32 	[%rd6], {%r210, %r169};
	st.global.v2.u32 	[%rd6+8], {%r179, %r189};
	st.global.v2.u32 	[%rd6+16], {%r199, %r209};
	st.global.v2.u32 	[%rd6+24], {%r11, %r12};
	st.global.f32 	[%rd6+32], %f1;
	st.global.f64 	[%rd6+40], %fd1;
$L__BB4_2:
	ret;

}


// ===== COMPILED SASS (sm_100) =====

	.target	sm_100

	.elftype	@"ET_EXEC"


//--------------------- .note.nv.tkinfo           --------------------------
	.section	.note.nv.tkinfo,"",@"SHT_NOTE"
	.sectionflags	@"SHF_NOTE_NV_TKINFO"
	.tkinfo
        /*0018*/ 	.word	0x00000002
        /*0030*/ 	.string	""
        /*0030*/ 	.string	"ptxas"
        /*0030*/ 	.string	"Cuda compilation tools, release 13.0, V13.0.88"
        /*0030*/ 	.string	"Build cuda_13.0.r13.0/compiler.36424714_0"
        /*0030*/ 	.string	"-arch sm_100 -m 64 "



//--------------------- .note.nv.cuinfo           --------------------------
	.section	.note.nv.cuinfo,"",@"SHT_NOTE"
	.sectionflags	@"SHF_NOTE_NV_CUINFO"
        /*0018*/ 	.short	0x0002
        /*001a*/ 	.short	0x0064
        /*001c*/ 	.short	0x0082
	.zero		2


//--------------------- .nv.info                  --------------------------
	.section	.nv.info,"",@"SHT_CUDA_INFO"
	.align	4


	//----- nvinfo : EIATTR_REGCOUNT
	.align		4
        /*0000*/ 	.byte	0x04, 0x2f
        /*0002*/ 	.short	(.L_10 - .L_9)
	.align		4
.L_9:
        /*0004*/ 	.word	index@(_Z25tournamentSelectionKernelP9IndividuoS0_P17curandStateXORWOW)
        /*0008*/ 	.word	0x00000020


	//----- nvinfo : EIATTR_FRAME_SIZE
	.align		4
.L_10:
        /*000c*/ 	.byte	0x04, 0x11
        /*000e*/ 	.short	(.L_12 - .L_11)
	.align		4
.L_11:
        /*0010*/ 	.word	index@(_Z25tournamentSelectionKernelP9IndividuoS0_P17curandStateXORWOW)
        /*0014*/ 	.word	0x00000000


	//----- nvinfo : EIATTR_REGCOUNT
	.align		4
.L_12:
        /*0018*/ 	.byte	0x04, 0x2f
        /*001a*/ 	.short	(.L_14 - .L_13)
	.align		4
.L_13:
        /*001c*/ 	.word	index@(_Z20crossSelectionKernelP9IndividuoS0_P17curandStateXORWOW)
        /*0020*/ 	.word	0x00000020


	//----- nvinfo : EIATTR_FRAME_SIZE
	.align		4
.L_14:
        /*0024*/ 	.byte	0x04, 0x11
        /*0026*/ 	.short	(.L_16 - .L_15)
	.align		4
.L_15:
        /*0028*/ 	.word	index@(_Z20crossSelectionKernelP9IndividuoS0_P17curandStateXORWOW)
        /*002c*/ 	.word	0x00000000


	//----- nvinfo : EIATTR_REGCOUNT
	.align		4
.L_16:
        /*0030*/ 	.byte	0x04, 0x2f
        /*0032*/ 	.short	(.L_18 - .L_17)
	.align		4
.L_17:
        /*0034*/ 	.word	index@(_Z11eliteKernelP9Individuo)
        /*0038*/ 	.word	0x00000004


	//----- nvinfo : EIATTR_FRAME_SIZE
	.align		4
.L_18:
        /*003c*/ 	.byte	0x04, 0x11
        /*003e*/ 	.short	(.L_20 - .L_19)
	.align		4
.L_19:
        /*0040*/ 	.word	index@(_Z11eliteKernelP9Individuo)
        /*0044*/ 	.word	0x00000000


	//----- nvinfo : EIATTR_REGCOUNT
	.align		4
.L_20:
        /*0048*/ 	.byte	0x04, 0x2f
        /*004a*/ 	.short	(.L_22 - .L_21)
	.align		4
.L_21:
        /*004c*/ 	.word	index@(_Z9init_randP17curandStateXORWOWi)
        /*0050*/ 	.word	0x0000000e


	//----- nvinfo : EIATTR_FRAME_SIZE
	.align		4
.L_22:
        /*0054*/ 	.byte	0x04, 0x11
        /*0056*/ 	.short	(.L_24 - .L_23)
	.align		4
.L_23:
        /*0058*/ 	.word	index@(_Z9init_randP17curandStateXORWOWi)
        /*005c*/ 	.word	0x00000000


	//----- nvinfo : EIATTR_REGCOUNT
	.align		4
.L_24:
        /*0060*/ 	.byte	0x04, 0x2f
        /*0062*/ 	.short	(.L_26 - .L_25)
	.align		4
.L_25:
        /*0064*/ 	.word	index@(_Z14init_poblacionP9IndividuoP17curandStateXORWOW)
        /*0068*/ 	.word	0x00000028


	//----- nvinfo : EIATTR_FRAME_SIZE
	.align		4
.L_26:
        /*006c*/ 	.byte	0x04, 0x11
        /*006e*/ 	.short	(.L_28 - .L_27)
	.align		4
.L_27:
        /*0070*/ 	.word	index@(_Z14init_poblacionP9IndividuoP17curandStateXORWOW)
        /*0074*/ 	.word	0x00000000


	//----- nvinfo : EIATTR_MIN_STACK_SIZE
	.align		4
.L_28:
        /*0078*/ 	.byte	0x04, 0x12
        /*007a*/ 	.short	(.L_30 - .L_29)
	.align		4
.L_29:
        /*007c*/ 	.word	index@(_Z14init_poblacionP9IndividuoP17curandStateXORWOW)
        /*0080*/ 	.word	0x00000000


	//----- nvinfo : EIATTR_MIN_STACK_SIZE
	.align		4
.L_30:
        /*0084*/ 	.byte	0x04, 0x12
        /*0086*/ 	.short	(.L_32 - .L_31)
	.align		4
.L_31:
        /*0088*/ 	.word	index@(_Z9init_randP17curandStateXORWOWi)
        /*008c*/ 	.word	0x00000000


	//----- nvinfo : EIATTR_MIN_STACK_SIZE
	.align		4
.L_32:
        /*0090*/ 	.byte	0x04, 0x12
        /*0092*/ 	.short	(.L_34 - .L_33)
	.align		4
.L_33:
        /*0094*/ 	.word	index@(_Z11eliteKernelP9Individuo)
        /*0098*/ 	.word	0x00000000


	//----- nvinfo : EIATTR_MIN_STACK_SIZE
	.align		4
.L_34:
        /*009c*/ 	.byte	0x04, 0x12
        /*009e*/ 	.short	(.L_36 - .L_35)
	.align		4
.L_35:
        /*00a0*/ 	.word	index@(_Z20crossSelectionKernelP9IndividuoS0_P17curandStateXORWOW)
        /*00a4*/ 	.word	0x00000000


	//----- nvinfo : EIATTR_MIN_STACK_SIZE
	.align		4
.L_36:
        /*00a8*/ 	.byte	0x04, 0x12
        /*00aa*/ 	.short	(.L_38 - .L_37)
	.align		4
.L_37:
        /*00ac*/ 	.word	index@(_Z25tournamentSelectionKernelP9IndividuoS0_P17curandStateXORWOW)
        /*00b0*/ 	.word	0x00000000
.L_38:


//--------------------- .nv.compat                --------------------------
	.section	.nv.compat,"",@"SHT_CUDA_COMPAT_INFO"
	.align	4
        /*0000*/ 	.byte	0x02, 0x09, 0x00, 0x00, 0x02, 0x02, 0x01, 0x00, 0x02, 0x05, 0x05, 0x00, 0x03, 0x07, 0x01, 0x01
        /*0010*/ 	.byte	0x02, 0x03, 0x00, 0x00, 0x02, 0x06, 0x01, 0x00, 0x04, 0x0b, 0x08, 0x00, 0x01, 0x00, 0x00, 0x00
        /*0020*/ 	.byte	0x00, 0x00, 0x00, 0x00


//--------------------- .nv.info._Z14init_poblacionP9IndividuoP17curandStateXORWOW --------------------------
	.section	.nv.info._Z14init_poblacionP9IndividuoP17curandStateXORWOW,"",@"SHT_CUDA_INFO"
	.sectionflags	@""
	.align	4


	//----- nvinfo : EIATTR_CUDA_API_VERSION
	.align		4
        /*0000*/ 	.byte	0x04, 0x37
        /*0002*/ 	.short	(.L_40 - .L_39)
.L_39:
        /*0004*/ 	.word	0x00000082


	//----- nvinfo : EIATTR_KPARAM_INFO
	.align		4
.L_40:
        /*0008*/ 	.byte	0x04, 0x17
        /*000a*/ 	.short	(.L_42 - .L_41)
.L_41:
        /*000c*/ 	.word	0x00000000
        /*0010*/ 	.short	0x0001
        /*0012*/ 	.short	0x0008
        /*0014*/ 	.byte	0x00, 0xf5, 0x21, 0x00


	//----- nvinfo : EIATTR_KPARAM_INFO
	.align		4
.L_42:
        /*0018*/ 	.byte	0x04, 0x17
        /*001a*/ 	.short	(.L_44 - .L_43)
.L_43:
        /*001c*/ 	.word	0x00000000
        /*0020*/ 	.short	0x0000
        /*0022*/ 	.short	0x0000
        /*0024*/ 	.byte	0x00, 0xf5, 0x21, 0x00


	//----- nvinfo : EIATTR_SPARSE_MMA_MASK
	.align		4
.L_44:
        /*0028*/ 	.byte	0x03, 0x50
        /*002a*/ 	.short	0x0000


	//----- nvinfo : EIATTR_MAXREG_COUNT
	.align		4
        /*002c*/ 	.byte	0x03, 0x1b
        /*002e*/ 	.short	0x00ff


	//----- nvinfo : EIATTR_MERCURY_ISA_VERSION
	.align		4
        /*0030*/ 	.byte	0x03, 0x5f
        /*0032*/ 	.short	0x0101


	//----- nvinfo : EIATTR_VRC_CTA_INIT_COUNT
	.align		4
        /*0034*/ 	.byte	0x02, 0x4a
	.zero		1
	.zero		1


	//----- nvinfo : EIATTR_EXIT_INSTR_OFFSETS
	.align		4
        /*0038*/ 	.byte	0x04, 0x1c
        /*003a*/ 	.short	(.L_46 - .L_45)


	//   ....[0]....
.L_45:
        /*003c*/ 	.word	0x00000060


	//   ....[1]....
        /*0040*/ 	.word	0x00001940


	//----- nvinfo : EIATTR_CBANK_PARAM_SIZE
	.align		4
.L_46:
        /*0044*/ 	.byte	0x03, 0x19
        /*0046*/ 	.short	0x0010


	//----- nvinfo : EIATTR_PARAM_CBANK
	.align		4
        /*0048*/ 	.byte	0x04, 0x0a
        /*004a*/ 	.short	(.L_48 - .L_47)
	.align		4
.L_47:
        /*004c*/ 	.word	index@(.nv.constant0._Z14init_poblacionP9IndividuoP17curandStateXORWOW)
        /*0050*/ 	.short	0x0380
        /*0052*/ 	.short	0x0010


	//----- nvinfo : EIATTR_SW_WAR
	.align		4
.L_48:
        /*0054*/ 	.byte	0x04, 0x36
        /*0056*/ 	.short	(.L_50 - .L_49)
.L_49:
        /*0058*/ 	.word	0x00000008
.L_50:


//--------------------- .nv.info._Z9init_randP17curandStateXORWOWi --------------------------
	.section	.nv.info._Z9init_randP17curandStateXORWOWi,"",@"SHT_CUDA_INFO"
	.sectionflags	@""
	.align	4


	//----- nvinfo : EIATTR_CUDA_API_VERSION
	.align		4
        /*0000*/ 	.byte	0x04, 0x37
        /*0002*/ 	.short	(.L_52 - .L_51)
.L_51:
        /*0004*/ 	.word	0x00000082


	//----- nvinfo : EIATTR_KPARAM_INFO
	.align		4
.L_52:
        /*0008*/ 	.byte	0x04, 0x17
        /*000a*/ 	.short	(.L_54 - .L_53)
.L_53:
        /*000c*/ 	.word	0x00000000
        /*0010*/ 	.short	0x0001
        /*0012*/ 	.short	0x0008
        /*0014*/ 	.byte	0x00, 0xf0, 0x11, 0x00


	//----- nvinfo : EIATTR_KPARAM_INFO
	.align		4
.L_54:
        /*0018*/ 	.byte	0x04, 0x17
        /*001a*/ 	.short	(.L_56 - .L_55)
.L_55:
        /*001c*/ 	.word	0x00000000
        /*0020*/ 	.short	0x0000
        /*0022*/ 	.short	0x0000
        /*0024*/ 	.byte	0x00, 0xf5, 0x21, 0x00


	//----- nvinfo : EIATTR_SPARSE_MMA_MASK
	.align		4
.L_56:
        /*0028*/ 	.byte	0x03, 0x50
        /*002a*/ 	.short	0x0000


	//----- nvinfo : EIATTR_MAXREG_COUNT
	.align		4
        /*002c*/ 	.byte	0x03, 0x1b
        /*002e*/ 	.short	0x00ff


	//----- nvinfo : EIATTR_MERCURY_ISA_VERSION
	.align		4
        /*0030*/ 	.byte	0x03, 0x5f
        /*0032*/ 	.short	0x0101


	//----- nvinfo : EIATTR_VRC_CTA_INIT_COUNT
	.align		4
        /*0034*/ 	.byte	0x02, 0x4a
	.zero		1
	.zero		1


	//----- nvinfo : EIATTR_EXIT_INSTR_OFFSETS
	.align		4
        /*0038*/ 	.byte	0x04, 0x1c
        /*003a*/ 	.short	(.L_58 - .L_57)


	//   ....[0]....
.L_57:
        /*003c*/ 	.word	0x00000060


	//   ....[1]....
        /*0040*/ 	.word	0x000001d0


	//----- nvinfo : EIATTR_CBANK_PARAM_SIZE
	.align		4
.L_58:
        /*0044*/ 	.byte	0x03, 0x19
        /*0046*/ 	.short	0x000c


	//----- nvinfo : EIATTR_PARAM_CBANK
	.align		4
        /*0048*/ 	.byte	0x04, 0x0a
        /*004a*/ 	.short	(.L_60 - .L_59)
	.align		4
.L_59:
        /*004c*/ 	.word	index@(.nv.constant0._Z9init_randP17curandStateXORWOWi)
        /*0050*/ 	.short	0x0380
        /*0052*/ 	.short	0x000c


	//----- nvinfo : EIATTR_SW_WAR
	.align		4
.L_60:
        /*0054*/ 	.byte	0x04, 0x36
        /*0056*/ 	.short	(.L_62 - .L_61)
.L_61:
        /*0058*/ 	.word	0x00000008
.L_62:


//--------------------- .nv.info._Z11eliteKernelP9Individuo --------------------------
	.section	.nv.info._Z11eliteKernelP9Individuo,"",@"SHT_CUDA_INFO"
	.sectionflags	@""
	.align	4


	//----- nvinfo : EIATTR_CUDA_API_VERSION
	.align		4
        /*0000*/ 	.byte	0x04, 0x37
        /*0002*/ 	.short	(.L_64 - .L_63)
.L_63:
        /*0004*/ 	.word	0x00000082


	//----- nvinfo : EIATTR_KPARAM_INFO
	.align		4
.L_64:
        /*0008*/ 	.byte	0x04, 0x17
        /*000a*/ 	.short	(.L_66 - .L_65)
.L_65:
        /*000c*/ 	.word	0x00000000
        /*0010*/ 	.short	0x0000
        /*0012*/ 	.short	0x0000
        /*0014*/ 	.byte	0x00, 0xf5, 0x21, 0x00


	//----- nvinfo : EIATTR_SPARSE_MMA_MASK
	.align		4
.L_66:
        /*0018*/ 	.byte	0x03, 0x50
        /*001a*/ 	.short	0x0000


	//----- nvinfo : EIATTR_MAXREG_COUNT
	.align		4
        /*001c*/ 	.byte	0x03, 0x1b
        /*001e*/ 	.short	0x00ff


	//----- nvinfo : EIATTR_MERCURY_ISA_VERSION
	.align		4
        /*0020*/ 	.byte	0x03, 0x5f
        /*0022*/ 	.short	0x0101


	//----- nvinfo : EIATTR_VRC_CTA_INIT_COUNT
	.align		4
        /*0024*/ 	.byte	0x02, 0x4a
	.zero		1
	.zero		1


	//----- nvinfo : EIATTR_EXIT_INSTR_OFFSETS
	.align		4
        /*0028*/ 	.byte	0x04, 0x1c
        /*002a*/ 	.short	(.L_68 - .L_67)


	//   ....[0]....
.L_67:
        /*002c*/ 	.word	0x00000010


	//----- nvinfo : EIATTR_CBANK_PARAM_SIZE
	.align		4
.L_68:
        /*0030*/ 	.byte	0x03, 0x19
        /*0032*/ 	.short	0x0008


	//----- nvinfo : EIATTR_PARAM_CBANK
	.align		4
        /*0034*/ 	.byte	0x04, 0x0a
        /*0036*/ 	.short	(.L_70 - .L_69)
	.align		4
.L_69:
        /*0038*/ 	.word	index@(.nv.constant0._Z11eliteKernelP9Individuo)
        /*003c*/ 	.short	0x0380
        /*003e*/ 	.short	0x0008


	//----- nvinfo : EIATTR_SW_WAR
	.align		4
.L_70:
        /*0040*/ 	.byte	0x04, 0x36
        /*0042*/ 	.short	(.L_72 - .L_71)
.L_71:
        /*0044*/ 	.word	0x00000008
.L_72:


//--------------------- .nv.info._Z20crossSelectionKernelP9IndividuoS0_P17curandStateXORWOW --------------------------
	.section	.nv.info._Z20crossSelectionKernelP9IndividuoS0_P17curandStateXORWOW,"",@"SHT_CUDA_INFO"
	.sectionflags	@""
	.align	4


	//----- nvinfo : EIATTR_CUDA_API_VERSION
	.align		4
        /*0000*/ 	.byte	0x04, 0x37
        /*0002*/ 	.short	(.L_74 - .L_73)
.L_73:
        /*0004*/ 	.word	0x00000082


	//----- nvinfo : EIATTR_KPARAM_INFO
	.align		4
.L_74:
        /*0008*/ 	.byte	0x04, 0x17
        /*000a*/ 	.short	(.L_76 - .L_75)
.L_75:
        /*000c*/ 	.word	0x00000000
        /*0010*/ 	.short	0x0002
        /*0012*/ 	.short	0x0010
        /*0014*/ 	.byte	0x00, 0xf5, 0x21, 0x00


	//----- nvinfo : EIATTR_KPARAM_INFO
	.align		4
.L_76:
        /*0018*/ 	.byte	0x04, 0x17
        /*001a*/ 	.short	(.L_78 - .L_77)
.L_77:
        /*001c*/ 	.word	0x00000000
        /*0020*/ 	.short	0x0001
        /*0022*/ 	.short	0x0008
        /*0024*/ 	.byte	0x00, 0xf5, 0x21, 0x00


	//----- nvinfo : EIATTR_KPARAM_INFO
	.align		4
.L_78:
        /*0028*/ 	.byte	0x04, 0x17
        /*002a*/ 	.short	(.L_80 - .L_79)
.L_79:
        /*002c*/ 	.word	0x00000000
        /*0030*/ 	.short	0x0000
        /*0032*/ 	.short	0x0000
        /*0034*/ 	.byte	0x00, 0xf5, 0x21, 0x00


	//----- nvinfo : EIATTR_SPARSE_MMA_MASK
	.align		4
.L_80:
        /*0038*/ 	.byte	0x03, 0x50
        /*003a*/ 	.short	0x0000


	//----- nvinfo : EIATTR_MAXREG_COUNT
	.align		4
        /*003c*/ 	.byte	0x03, 0x1b
        /*003e*/ 	.short	0x00ff


	//----- nvinfo : EIATTR_MERCURY_ISA_VERSION
	.align		4
        /*0040*/ 	.byte	0x03, 0x5f
        /*0042*/ 	.short	0x0101


	//----- nvinfo : EIATTR_VRC_CTA_INIT_COUNT
	.align		4
        /*0044*/ 	.byte	0x02, 0x4a
	.zero		1
	.zero		1


	//----- nvinfo : EIATTR_EXIT_INSTR_OFFSETS
	.align		4
        /*0048*/ 	.byte	0x04, 0x1c
        /*004a*/ 	.short	(.L_82 - .L_81)


	//   ....[0]....
.L_81:
        /*004c*/ 	.word	0x00000070


	//   ....[1]....
        /*0050*/ 	.word	0x00001f80


	//----- nvinfo : EIATTR_CBANK_PARAM_SIZE
	.align		4
.L_82:
        /*0054*/ 	.byte	0x03, 0x19
        /*0056*/ 	.short	0x0018


	//----- nvinfo : EIATTR_PARAM_CBANK
	.align		4
        /*0058*/ 	.byte	0x04, 0x0a
        /*005a*/ 	.short	(.L_84 - .L_83)
	.align		4
.L_83:
        /*005c*/ 	.word	index@(.nv.constant0._Z20crossSelectionKernelP9IndividuoS0_P17curandStateXORWOW)
        /*0060*/ 	.short	0x0380
        /*0062*/ 	.short	0x0018


	//----- nvinfo : EIATTR_SW_WAR
	.align		4
.L_84:
        /*0064*/ 	.byte	0x04, 0x36
        /*0066*/ 	.short	(.L_86 - .L_85)
.L_85:
        /*0068*/ 	.word	0x00000008
.L_86:


//--------------------- .nv.info._Z25tournamentSelectionKernelP9IndividuoS0_P17curandStateXORWOW --------------------------
	.section	.nv.info._Z25tournamentSelectionKernelP9IndividuoS0_P17curandStateXORWOW,"",@"SHT_CUDA_INFO"
	.sectionflags	@""
	.align	4


	//----- nvinfo : EIATTR_CUDA_API_VERSION
	.align		4
        /*0000*/ 	.byte	0x04, 0x37
        /*0002*/ 	.short	(.L_88 - .L_87)
.L_87:
        /*0004*/ 	.word	0x00000082


	//----- nvinfo : EIATTR_KPARAM_INFO
	.align		4
.L_88:
        /*0008*/ 	.byte	0x04, 0x17
        /*000a*/ 	.short	(.L_90 - .L_89)
.L_89:
        /*000c*/ 	.word	0x00000000
        /*0010*/ 	.short	0x0002
        /*0012*/ 	.short	0x0010
        /*0014*/ 	.byte	0x00, 0xf5, 0x21, 0x00


	//----- nvinfo : EIATTR_KPARAM_INFO
	.align		4
.L_90:
        /*0018*/ 	.byte	0x04, 0x17
        /*001a*/ 	.short	(.L_92 - .L_91)
.L_91:
        /*001c*/ 	.word	0x00000000
        /*0020*/ 	.short	0x0001
        /*0022*/ 	.short	0x0008
        /*0024*/ 	.byte	0x00, 0xf5, 0x21, 0x00


	//----- nvinfo : EIATTR_KPARAM_INFO
	.align		4
.L_92:
        /*0028*/ 	.byte	0x04, 0x17
        /*002a*/ 	.short	(.L_94 - .L_93)
.L_93:
        /*002c*/ 	.word	0x00000000
        /*0030*/ 	.short	0x0000
        /*0032*/ 	.short	0x0000
        /*0034*/ 	.byte	0x00, 0xf5, 0x21, 0x00


	//----- nvinfo : EIATTR_SPARSE_MMA_MASK
	.align		4
.L_94:
        /*0038*/ 	.byte	0x03, 0x50
        /*003a*/ 	.short	0x0000


	//----- nvinfo : EIATTR_MAXREG_COUNT
	.align		4
        /*003c*/ 	.byte	0x03, 0x1b
        /*003e*/ 	.short	0x00ff


	//----- nvinfo : EIATTR_MERCURY_ISA_VERSION
	.align		4
        /*0040*/ 	.byte	0x03, 0x5f
        /*0042*/ 	.short	0x0101


	//----- nvinfo : EIATTR_VRC_CTA_INIT_COUNT
	.align		4
        /*0044*/ 	.byte	0x02, 0x4a
	.zero		1
	.zero		1


	//----- nvinfo : EIATTR_EXIT_INSTR_OFFSETS
	.align		4
        /*0048*/ 	.byte	0x04, 0x1c
        /*004a*/ 	.short	(.L_96 - .L_95)


	//   ....[0]....
.L_95:
        /*004c*/ 	.word	0x00000060


	//   ....[1]....
        /*0050*/ 	.word	0x00000930


	//----- nvinfo : EIATTR_CBANK_PARAM_SIZE
	.align		4
.L_96:
        /*0054*/ 	.byte	0x03, 0x19
        /*0056*/ 	.short	0x0018


	//----- nvinfo : EIATTR_PARAM_CBANK
	.align		4
        /*0058*/ 	.byte	0x04, 0x0a
        /*005a*/ 	.short	(.L_98 - .L_97)
	.align		4
.L_97:
        /*005c*/ 	.word	index@(.nv.constant0._Z25tournamentSelectionKernelP9IndividuoS0_P17curandStateXORWOW)
        /*0060*/ 	.short	0x0380
        /*0062*/ 	.short	0x0018


	//----- nvinfo : EIATTR_SW_WAR
	.align		4
.L_98:
        /*0064*/ 	.byte	0x04, 0x36
        /*0066*/ 	.short	(.L_100 - .L_99)
.L_99:
        /*0068*/ 	.word	0x00000008
.L_100:


//--------------------- .nv.callgraph             --------------------------
	.section	.nv.callgraph,"",@"SHT_CUDA_CALLGRAPH"
	.align	4
	.sectionentsize	8
	.align		4
        /*0000*/ 	.word	0x00000000
	.align		4
        /*0004*/ 	.word	0xffffffff
	.align		4
        /*0008*/ 	.word	0x00000000
	.align		4
        /*000c*/ 	.word	0xfffffffe
	.align		4
        /*0010*/ 	.word	0x00000000
	.align		4
        /*0014*/ 	.word	0xfffffffd
	.align		4
        /*0018*/ 	.word	0x00000000
	.align		4
        /*001c*/ 	.word	0xfffffffc


//--------------------- .nv.constant4             --------------------------
	.section	.nv.constant4,"a",@progbits
	.align	8
	.align		8
.nv.constant4:
        /*0000*/ 	.dword	precalc_xorwow_matrix
	.align		8
        /*0008*/ 	.dword	precalc_xorwow_offset_matrix
	.align		8
        /*0010*/ 	.dword	mrg32k3aM1
	.align		8
        /*0018*/ 	.dword	mrg32k3aM2
	.align		8
        /*0020*/ 	.dword	mrg32k3aM1SubSeq
	.align		8
        /*0028*/ 	.dword	mrg32k3aM2SubSeq
	.align		8
        /*0030*/ 	.dword	mrg32k3aM1Seq
	.align		8
        /*0038*/ 	.dword	mrg32k3aM2Seq


//--------------------- .nv.constant3             --------------------------
	.section	.nv.constant3,"a",@progbits
	.align	8
.nv.constant3:
	.type		__cr_lgamma_table,@object
	.size		__cr_lgamma_table,(.L_8 - __cr_lgamma_table)
__cr_lgamma_table:
        /*0000*/ 	.byte	0x00, 0x00, 0x00, 0x00, 0x00, 0x00, 0x00, 0x00, 0x00, 0x00, 0x00, 0x00, 0x00, 0x00, 0x00, 0x00
        /*0010*/ 	.byte	0xef, 0x39, 0xfa, 0xfe, 0x42, 0x2e, 0xe6, 0x3f, 0x02, 0x20, 0x2a, 0xfa, 0x0b, 0xab, 0xfc, 0x3f
        /*0020*/ 	.byte	0xf9, 0x2c, 0x92, 0x7c, 0xa7, 0x6c, 0x09, 0x40, 0xc9, 0x79, 0x44, 0x3c, 0x64, 0x26, 0x13, 0x40
        /*0030*/ 	.byte	0xca, 0x01, 0xcf, 0x3a, 0x27, 0x51, 0x1a, 0x40, 0x30, 0xcc, 0x2d, 0xf3, 0xe1, 0x0c, 0x21, 0x40
        /*0040*/ 	.byte	0x0d, 0xb7, 0xfc, 0x82, 0x8e, 0x35, 0x25, 0x40
.L_8:


//--------------------- .text._Z14init_poblacionP9IndividuoP17curandStateXORWOW --------------------------
	.section	.text._Z14init_poblacionP9IndividuoP17curandStateXORWOW,"ax",@progbits
	.align	128
        .global         _Z14init_poblacionP9IndividuoP17curandStateXORWOW
        .type           _Z14init_poblacionP9IndividuoP17curandStateXORWOW,@function
        .size           _Z14init_poblacionP9IndividuoP17curandStateXORWOW,(.L_x_13 - _Z14init_poblacionP9IndividuoP17curandStateXORWOW)
        .other          _Z14init_poblacionP9IndividuoP17curandStateXORWOW,@"STO_CUDA_ENTRY STV_DEFAULT"
_Z14init_poblacionP9IndividuoP17curandStateXORWOW:
.text._Z14init_poblacionP9IndividuoP17curandStateXORWOW:
[----:B------:R-:W-:Y:S01]  /*0000*/  LDC R1, c[0x0][0x37c] ;  /* 0x0000df00ff017b82 */ /* 0x000fe20000000800 */
[----:B------:R-:W0:Y:S07]  /*0010*/  S2R R0, SR_TID.X ;  /* 0x0000000000007919 */ /* 0x000e2e0000002100 */
[----:B------:R-:W0:Y:S08]  /*0020*/  S2UR UR4, SR_CTAID.X ;  /* 0x00000000000479c3 */ /* 0x000e300000002500 */
[----:B------:R-:W0:Y:S02]  /*0030*/  LDC R27, c[0x0][0x360] ;  /* 0x0000d800ff1b7b82 */ /* 0x000e240000000800 */
[----:B0-----:R-:W-:-:S05]  /*0040*/  IMAD R27, R27, UR4, R0 ;  /* 0x000000041b1b7c24 */ /* 0x001fca000f8e0200 */
[----:B------:R-:W-:-:S13]  /*0050*/  ISETP.GT.AND P0, PT, R27, 0x3e7, PT ;  /* 0x000003e71b00780c */ /* 0x000fda0003f04270 */
[----:B------:R-:W-:Y:S05]  /*0060*/  @P0 EXIT ;  /* 0x000000000000094d */ /* 0x000fea0003800000 */
[----:B------:R-:W0:Y:S01]  /*0070*/  LDC.64 R12, c[0x0][0x388] ;  /* 0x0000e200ff0c7b82 */ /* 0x000e220000000a00 */
[----:B------:R-:W1:Y:S01]  /*0080*/  LDCU.64 UR4, c[0x0][0x358] ;  /* 0x00006b00ff0477ac */ /* 0x000e620008000a00 */
[----:B0-----:R-:W-:-:S05]  /*0090*/  IMAD.WIDE R12, R27, 0x30, R12 ;  /* 0x000000301b0c7825 */ /* 0x001fca00078e020c */
[----:B-1----:R-:W2:Y:S04]  /*00a0*/  LDG.E.64 R6, desc[UR4][R12.64] ;  /* 0x000000040c067981 */ /* 0x002ea8000c1e1b00 */
[----:B------:R-:W3:Y:S04]  /*00b0*/  LDG.E.64 R2, desc[UR4][R12.64+0x10] ;  /* 0x000010040c027981 */ /* 0x000ee8000c1e1b00 */
[----:B------:R-:W4:Y:S01]  /*00c0*/  LDG.E.64 R4, desc[UR4][R12.64+0x8] ;  /* 0x000008040c047981 */ /* 0x000f22000c1e1b00 */
[----:B------:R-:W-:Y:S02]  /*00d0*/  IMAD.MOV.U32 R24, RZ, RZ, RZ ;  /* 0x000000ffff187224 */ /* 0x000fe400078e00ff */
[----:B------:R-:W-:Y:S01]  /*00e0*/  IMAD.MOV.U32 R28, RZ, RZ, RZ ;  /* 0x000000ffff1c7224 */ /* 0x000fe200078e00ff */
[----:B--2---:R-:W-:-:S04]  /*00f0*/  SHF.R.U32.HI R0, RZ, 0x2, R7 ;  /* 0x00000002ff007819 */ /* 0x004fc80000011607 */
[----:B------:R-:W-:Y:S01]  /*0100*/  LOP3.LUT R0, R0, R7, RZ, 0x3c, !PT ;  /* 0x0000000700007212 */ /* 0x000fe200078e3cff */
[----:B---3--:R-:W-:Y:S01]  /*0110*/  IMAD.SHL.U32 R8, R3, 0x10, RZ ;  /* 0x0000001003087824 */ /* 0x008fe200078e00ff */
[----:B------:R-:W-:Y:S02]  /*0120*/  SHF.R.U32.HI R15, RZ, 0x2, R2 ;  /* 0x00000002ff0f7819 */ /* 0x000fe40000011602 */
[----:B----4-:R-:W-:Y:S01]  /*0130*/  SHF.R.U32.HI R9, RZ, 0x2, R4 ;  /* 0x00000002ff097819 */ /* 0x010fe20000011604 */
[----:B------:R-:W-:-:S03]  /*0140*/  IMAD.SHL.U32 R7, R0, 0x2, RZ ;  /* 0x0000000200077824 */ /* 0x000fc600078e00ff */
[----:B------:R-:W-:Y:S02]  /*0150*/  LOP3.LUT R4, R9, R4, RZ, 0x3c, !PT ;  /* 0x0000000409047212 */ /* 0x000fe400078e3cff */
[----:B------:R-:W-:Y:S02]  /*0160*/  LOP3.LUT R7, R3, R8, R7, 0x96, !PT ;  /* 0x0000000803077212 */ /* 0x000fe400078e9607 */
[----:B------:R-:W-:Y:S02]  /*0170*/  SHF.R.U32.HI R8, RZ, 0x2, R5 ;  /* 0x00000002ff087819 */ /* 0x000fe40000011605 */
[----:B------:R-:W-:Y:S01]  /*0180*/  LOP3.LUT R9, R7, R0, RZ, 0x3c, !PT ;  /* 0x0000000007097212 */ /* 0x000fe200078e3cff */
[----:B------:R-:W-:Y:S01]  /*0190*/  IMAD.SHL.U32 R7, R4, 0x2, RZ ;  /* 0x0000000204077824 */ /* 0x000fe200078e00ff */
[----:B------:R-:W-:Y:S01]  /*01a0*/  LOP3.LUT R10, R8, R5, RZ, 0x3c, !PT ;  /* 0x00000005080a7212 */ /* 0x000fe200078e3cff */
[----:B------:R-:W-:Y:S01]  /*01b0*/  IMAD.MOV.U32 R8, RZ, RZ, 0x2f800000 ;  /* 0x2f800000ff087424 */ /* 0x000fe200078e00ff */
[----:B------:R-:W-:Y:S01]  /*01c0*/  SHF.R.U32.HI R16, RZ, 0x2, R9 ;  /* 0x00000002ff107819 */ /* 0x000fe20000011609 */
[----:B------:R-:W-:-:S05]  /*01d0*/  IMAD.SHL.U32 R0, R9, 0x10, RZ ;  /* 0x0000001009007824 */ /* 0x000fca00078e00ff */
[----:B------:R-:W-:Y:S02]  /*01e0*/  LOP3.LUT R7, R9, R0, R7, 0x96, !PT ;  /* 0x0000000009077212 */ /* 0x000fe400078e9607 */
[----:B------:R-:W-:Y:S02]  /*01f0*/  IADD3 R0, PT, PT, R6, 0x587c5, R9 ;  /* 0x000587c506007810 */ /* 0x000fe40007ffe009 */
[----:B------:R-:W-:Y:S01]  /*0200*/  LOP3.LUT R5, R7, R4, RZ, 0x3c, !PT ;  /* 0x0000000407057212 */ /* 0x000fe200078e3cff */
[----:B------:R-:W-:Y:S01]  /*0210*/  IMAD.SHL.U32 R4, R10, 0x2, RZ ;  /* 0x000000020a047824 */ /* 0x000fe200078e00ff */
[----:B------:R-:W-:Y:S02]  /*0220*/  I2FP.F32.U32 R7, R0 ;  /* 0x0000000000077245 */ /* 0x000fe40000201000 */
[----:B------:R-:W-:Y:S01]  /*0230*/  LOP3.LUT R9, R16, R9, RZ, 0x3c, !PT ;  /* 0x0000000910097212 */ /* 0x000fe200078e3cff */
[----:B------:R-:W-:Y:S01]  /*0240*/  IMAD.SHL.U32 R0, R5, 0x10, RZ ;  /* 0x0000001005007824 */ /* 0x000fe200078e00ff */
[----:B------:R-:W-:Y:S01]  /*0250*/  SHF.R.U32.HI R18, RZ, 0x2, R5 ;  /* 0x00000002ff127819 */ /* 0x000fe20000011605 */
[----:B------:R-:W-:Y:S01]  /*0260*/  FFMA R7, R7, R8, 1.1641532182693481445e-10 ;  /* 0x2f00000007077423 */ /* 0x000fe20000000008 */
[----:B------:R-:W-:-:S02]  /*0270*/  IMAD.MOV.U32 R16, RZ, RZ, RZ ;  /* 0x000000ffff107224 */ /* 0x000fc400078e00ff */
[----:B------:R-:W-:Y:S02]  /*0280*/  LOP3.LUT R11, R5, R0, R4, 0x96, !PT ;  /* 0x00000000050b7212 */ /* 0x000fe400078e9604 */
[----:B------:R-:W-:Y:S02]  /*0290*/  FSETP.GT.AND P0, PT, R7, 0.5, PT ;  /* 0x3f0000000700780b */ /* 0x000fe40003f04000 */
[----:B------:R-:W-:Y:S02]  /*02a0*/  LOP3.LUT R4, R15, R2, RZ, 0x3c, !PT ;  /* 0x000000020f047212 */ /* 0x000fe400078e3cff */
[----:B------:R-:W-:Y:S02]  /*02b0*/  IADD3 R0, PT, PT, R6, 0xb0f8a, R5 ;  /* 0x000b0f8a06007810 */ /* 0x000fe40007ffe005 */
[----:B------:R-:W-:Y:S01]  /*02c0*/  LOP3.LUT R7, R11, R10, RZ, 0x3c, !PT ;  /* 0x0000000a0b077212 */ /* 0x000fe200078e3cff */
[----:B------:R-:W-:Y:S01]  /*02d0*/  IMAD.SHL.U32 R10, R4, 0x2, RZ ;  /* 0x00000002040a7824 */ /* 0x000fe200078e00ff */
[----:B------:R-:W-:-:S02]  /*02e0*/  I2FP.F32.U32 R15, R0 ;  /* 0x00000000000f7245 */ /* 0x000fc40000201000 */
[----:B------:R-:W-:Y:S01]  /*02f0*/  SHF.R.U32.HI R2, RZ, 0x2, R3 ;  /* 0x00000002ff027819 */ /* 0x000fe20000011603 */
[----:B------:R-:W-:Y:S01]  /*0300*/  IMAD.SHL.U32 R0, R7, 0x10, RZ ;  /* 0x0000001007007824 */ /* 0x000fe200078e00ff */
[----:B------:R-:W-:Y:S01]  /*0310*/  FSEL R11, RZ, 1.875, !P0 ;  /* 0x3ff00000ff0b7808 */ /* 0x000fe20004000000 */
[----:B------:R-:W-:Y:S01]  /*0320*/  FFMA R15, R15, R8, 1.1641532182693481445e-10 ;  /* 0x2f0000000f0f7423 */ /* 0x000fe20000000008 */
[----:B------:R-:W-:Y:S02]  /*0330*/  LOP3.LUT R23, R2, R3, RZ, 0x3c, !PT ;  /* 0x0000000302177212 */ /* 0x000fe400078e3cff */
[----:B------:R-:W-:Y:S01]  /*0340*/  LOP3.LUT R3, R7, R0, R10, 0x96, !PT ;  /* 0x0000000007037212 */ /* 0x000fe200078e960a */
[----:B------:R-:W-:Y:S01]  /*0350*/  IMAD.MOV.U32 R10, RZ, RZ, RZ ;  /* 0x000000ffff0a7224 */ /* 0x000fe200078e00ff */
[----:B------:R-:W-:Y:S01]  /*0360*/  IADD3 R2, PT, PT, R6, 0x10974f, R7 ;  /* 0x0010974f06027810 */ /* 0x000fe20007ffe007 */
[----:B------:R-:W-:Y:S01]  /*0370*/  IMAD.SHL.U32 R14, R23, 0x2, RZ ;  /* 0x00000002170e7824 */ /* 0x000fe200078e00ff */
[----:B------:R-:W-:Y:S01]  /*0380*/  LOP3.LUT R3, R3, R4, RZ, 0x3c, !PT ;  /* 0x0000000403037212 */ /* 0x000fe200078e3cff */
[----:B------:R0:W1:Y:S01]  /*0390*/  F2I.F64.TRUNC R0, R10 ;  /* 0x0000000a00007311 */ /* 0x000062000030d100 */
[----:B------:R-:W-:-:S02]  /*03a0*/  I2FP.F32.U32 R17, R2 ;  /* 0x0000000200117245 */ /* 0x000fc40000201000 */
[----:B------:R-:W-:Y:S01]  /*03b0*/  IADD3 R2, PT, PT, R6, 0x161f14, R3 ;  /* 0x00161f1406027810 */ /* 0x000fe20007ffe003 */
[----:B------:R-:W-:Y:S01]  /*03c0*/  IMAD.SHL.U32 R4, R3, 0x10, RZ ;  /* 0x0000001003047824 */ /* 0x000fe200078e00ff */
[----:B------:R-:W-:Y:S01]  /*03d0*/  FSETP.GT.AND P0, PT, R15, 0.5, PT ;  /* 0x3f0000000f00780b */ /* 0x000fe20003f04000 */
[----:B------:R-:W-:Y:S01]  /*03e0*/  FFMA R17, R17, R8, 1.1641532182693481445e-10 ;  /* 0x2f00000011117423 */ /* 0x000fe20000000008 */
[----:B------:R-:W-:Y:S02]  /*03f0*/  LOP3.LUT R5, R18, R5, RZ, 0x3c, !PT ;  /* 0x0000000512057212 */ /* 0x000fe400078e3cff */
[----:B------:R-:W-:Y:S01]  /*0400*/  LOP3.LUT R4, R3, R4, R14, 0x96, !PT ;  /* 0x0000000403047212 */ /* 0x000fe200078e960e */
[----:B------:R-:W-:Y:S01]  /*0410*/  IMAD.MOV.U32 R14, RZ, RZ, RZ ;  /* 0x000000ffff0e7224 */ /* 0x000fe200078e00ff */
[----:B0-----:R-:W-:Y:S02]  /*0420*/  I2FP.F32.U32 R11, R2 ;  /* 0x00000002000b7245 */ /* 0x001fe40000201000 */
[----:B------:R-:W-:Y:S01]  /*0430*/  LOP3.LUT R23, R4, R23, RZ, 0x3c, !PT ;  /* 0x0000001704177212 */ /* 0x000fe200078e3cff */
[----:B------:R-:W-:Y:S01]  /*0440*/  IMAD.SHL.U32 R4, R9, 0x2, RZ ;  /* 0x0000000209047824 */ /* 0x000fe200078e00ff */
[----:B------:R-:W-:Y:S01]  /*0450*/  FSEL R25, RZ, 1.875, !P0 ;  /* 0x3ff00000ff197808 */ /* 0x000fe20004000000 */
[----:B------:R-:W-:Y:S01]  /*0460*/  FFMA R11, R11, R8, 1.1641532182693481445e-10 ;  /* 0x2f0000000b0b7423 */ /* 0x000fe20000000008 */
[----:B------:R-:W-:Y:S01]  /*0470*/  FSETP.GT.AND P0, PT, R17, 0.5, PT ;  /* 0x3f0000001100780b */ /* 0x000fe20003f04000 */
[----:B------:R-:W-:Y:S01]  /*0480*/  IMAD.SHL.U32 R2, R23, 0x10, RZ ;  /* 0x0000001017027824 */ /* 0x000fe200078e00ff */
[----:B------:R0:W2:Y:S02]  /*0490*/  F2I.F64.TRUNC R24, R24 ;  /* 0x0000001800187311 */ /* 0x0000a4000030d100 */
[----:B------:R-:W-:-:S02]  /*04a0*/  FSEL R17, RZ, 1.875, !P0 ;  /* 0x3ff00000ff117808 */ /* 0x000fc40004000000 */
[----:B------:R-:W-:Y:S02]  /*04b0*/  LOP3.LUT R4, R23, R2, R4, 0x96, !PT ;  /* 0x0000000217047212 */ /* 0x000fe400078e9604 */
[----:B------:R-:W-:Y:S02]  /*04c0*/  IADD3 R2, PT, PT, R6, 0x1ba6d9, R23 ;  /* 0x001ba6d906027810 */ /* 0x000fe40007ffe017 */
[----:B------:R-:W-:Y:S01]  /*04d0*/  FSETP.GT.AND P0, PT, R11, 0.5, PT ;  /* 0x3f0000000b00780b */ /* 0x000fe20003f04000 */
[----:B------:R3:W4:Y:S01]  /*04e0*/  F2I.F64.TRUNC R22, R16 ;  /* 0x0000001000167311 */ /* 0x000722000030d100 */
[----:B------:R-:W-:Y:S01]  /*04f0*/  LOP3.LUT R11, R4, R9, RZ, 0x3c, !PT ;  /* 0x00000009040b7212 */ /* 0x000fe200078e3cff */
[----:B0-----:R-:W-:Y:S01]  /*0500*/  IMAD.SHL.U32 R25, R5, 0x2, RZ ;  /* 0x0000000205197824 */ /* 0x001fe200078e00ff */
[----:B------:R-:W-:Y:S02]  /*0510*/  I2FP.F32.U32 R9, R2 ;  /* 0x0000000200097245 */ /* 0x000fe40000201000 */
[----:B------:R-:W-:-:S02]  /*0520*/  IADD3 R2, PT, PT, R6, 0x212e9e, R11 ;  /* 0x00212e9e06027810 */ /* 0x000fc40007ffe00b */
[----:B------:R-:W-:Y:S01]  /*0530*/  FSEL R15, RZ, 1.875, !P0 ;  /* 0x3ff00000ff0f7808 */ /* 0x000fe20004000000 */
[----:B------:R-:W-:Y:S01]  /*0540*/  FFMA R9, R9, R8, 1.1641532182693481445e-10 ;  /* 0x2f00000009097423 */ /* 0x000fe20000000008 */
[----:B------:R-:W-:Y:S02]  /*0550*/  I2FP.F32.U32 R19, R2 ;  /* 0x0000000200137245 */ /* 0x000fe40000201000 */
[----:B------:R0:W5:Y:S02]  /*0560*/  F2I.F64.TRUNC R10, R14 ;  /* 0x0000000e000a7311 */ /* 0x000164000030d100 */
[----:B------:R-:W-:Y:S01]  /*0570*/  FSETP.GT.AND P0, PT, R9, 0.5, PT ;  /* 0x3f0000000900780b */ /* 0x000fe20003f04000 */
[----:B------:R-:W-:-:S03]  /*0580*/  FFMA R19, R19, R8, 1.1641532182693481445e-10 ;  /* 0x2f00000013137423 */ /* 0x000fc60000000008 */
[----:B---3--:R-:W-:Y:S02]  /*0590*/  FSEL R17, RZ, 1.875, !P0 ;  /* 0x3ff00000ff117808 */ /* 0x008fe40004000000 */
[----:B-1----:R-:W1:Y:S01]  /*05a0*/  I2F.S8 R9, R0 ;  /* 0x0000000000097306 */ /* 0x002e620000001400 */
[----:B------:R-:W-:-:S04]  /*05b0*/  FSETP.GT.AND P0, PT, R19, 0.5, PT ;  /* 0x3f0000001300780b */ /* 0x000fc80003f04000 */
[----:B0-----:R-:W-:-:S03]  /*05c0*/  FSEL R15, RZ, 1.875, !P0 ;  /* 0x3ff00000ff0f7808 */ /* 0x001fc60004000000 */
[----:B--2---:R-:W0:Y:S01]  /*05d0*/  I2F.S8 R19, R24 ;  /* 0x0000001800137306 */ /* 0x004e220000001400 */
[----:B-1----:R-:W-:-:S07]  /*05e0*/  FMUL R20, R9, 512 ;  /* 0x4400000009147820 */ /* 0x002fce0000400000 */
[----:B----4-:R-:W-:Y:S01]  /*05f0*/  I2F.S8 R26, R22 ;  /* 0x00000016001a7306 */ /* 0x010fe20000001400 */
[----:B0-----:R-:W-:-:S07]  /*0600*/  FMUL R19, R19, 256 ;  /* 0x4380000013137820 */ /* 0x001fce0000400000 */
[----:B-----5:R-:W0:Y:S08]  /*0610*/  I2F.S8 R9, R10 ;  /* 0x0000000a00097306 */ /* 0x020e300000001400 */
[----:B------:R1:W-:Y:S08]  /*0620*/  F2I.F64.TRUNC R2, R14 ;  /* 0x0000000e00027311 */ /* 0x0003f0000030d100 */
[----:B------:R-:W2:Y:S01]  /*0630*/  F2F.F64.F32 R20, R20 ;  /* 0x0000001400147310 */ /* 0x000ea20000201800 */
[----:B-1----:R-:W-:-:S02]  /*0640*/  IMAD.SHL.U32 R14, R11, 0x10, RZ ;  /* 0x000000100b0e7824 */ /* 0x002fc400078e00ff */
[----:B0-----:R-:W-:-:S03]  /*0650*/  FMUL R15, R9, 64 ;  /* 0x42800000090f7820 */ /* 0x001fc60000400000 */
[----:B------:R-:W-:Y:S02]  /*0660*/  LOP3.LUT R14, R11, R14, R25, 0x96, !PT ;  /* 0x0000000e0b0e7212 */ /* 0x000fe400078e9619 */
[----:B------:R-:W0:Y:S02]  /*0670*/  F2F.F64.F32 R18, R19 ;  /* 0x0000001300127310 */ /* 0x000e240000201800 */
[----:B------:R-:W-:-:S04]  /*0680*/  LOP3.LUT R9, R14, R5, RZ, 0x3c, !PT ;  /* 0x000000050e097212 */ /* 0x000fc800078e3cff */
[----:B------:R-:W-:Y:S02]  /*0690*/  IADD3 R5, PT, PT, R6, 0x26b663, R9 ;  /* 0x0026b66306057810 */ /* 0x000fe40007ffe009 */
[----:B------:R1:W-:Y:S01]  /*06a0*/  F2I.F64.TRUNC R4, R16 ;  /* 0x0000001000047311 */ /* 0x0003e2000030d100 */
[----:B--2---:R-:W-:Y:S01]  /*06b0*/  DADD R20, RZ, R20 ;  /* 0x00000000ff147229 */ /* 0x004fe20000000014 */
[----:B------:R-:W-:-:S05]  /*06c0*/  I2FP.F32.U32 R5, R5 ;  /* 0x0000000500057245 */ /* 0x000fca0000201000 */
[----:B------:R-:W-:Y:S02]  /*06d0*/  FFMA R5, R5, R8, 1.1641532182693481445e-10 ;  /* 0x2f00000005057423 */ /* 0x000fe40000000008 */
[----:B0-----:R-:W-:Y:S01]  /*06e0*/  DADD R18, R20, R18 ;  /* 0x0000000014127229 */ /* 0x001fe20000000012 */
[----:B-1----:R-:W-:Y:S01]  /*06f0*/  FMUL R16, R26, 128 ;  /* 0x430000001a107820 */ /* 0x002fe20000400000 */
[----:B------:R-:W-:Y:S01]  /*0700*/  F2F.F64.F32 R14, R15 ;  /* 0x0000000f000e7310 */ /* 0x000fe20000201800 */
[----:B------:R-:W-:-:S04]  /*0710*/  FSETP.GT.AND P0, PT, R5, 0.5, PT ;  /* 0x3f0000000500780b */ /* 0x000fc80003f04000 */
[----:B------:R-:W-:-:S03]  /*0720*/  FSEL R29, RZ, 1.875, !P0 ;  /* 0x3ff00000ff1d7808 */ /* 0x000fc60004000000 */
[----:B------:R-:W0:Y:S08]  /*0730*/  F2F.F64.F32 R16, R16 ;  /* 0x0000001000107310 */ /* 0x000e300000201800 */
[----:B------:R1:W2:Y:S01]  /*0740*/  F2I.F64.TRUNC R5, R28 ;  /* 0x0000001c00057311 */ /* 0x0002a2000030d100 */
[----:B0-----:R-:W-:-:S07]  /*0750*/  DADD R16, R18, R16 ;  /* 0x0000000012107229 */ /* 0x001fce0000000010 */
[----:B------:R-:W0:Y:S01]  /*0760*/  I2F.S8 R21, R4 ;  /* 0x0000000400157306 */ /* 0x000e220000001400 */
[----:B-1----:R-:W3:Y:S01]  /*0770*/  LDG.E R29, desc[UR4][R12.64+0x20] ;  /* 0x000020040c1d7981 */ /* 0x002ee2000c1e1900 */
[----:B------:R-:W-:-:S06]  /*0780*/  DADD R14, R16, R14 ;  /* 0x00000000100e7229 */ /* 0x000fcc000000000e */
[----:B------:R-:W1:Y:S01]  /*0790*/  I2F.S8 R20, R2 ;  /* 0x0000000200147306 */ /* 0x000e620000001400 */
[----:B------:R-:W4:Y:S01]  /*07a0*/  LDC.64 R16, c[0x0][0x380] ;  /* 0x0000e000ff107b82 */ /* 0x000f220000000a00 */
[----:B0-----:R-:W-:-:S06]  /*07b0*/  FMUL R26, R21, 32 ;  /* 0x42000000151a7820 */ /* 0x001fcc0000400000 */
[----:B--2---:R-:W0:Y:S01]  /*07c0*/  I2F.S8 R25, R5 ;  /* 0x0000000500197306 */ /* 0x004e220000001400 */
[----:B-1----:R-:W-:-:S07]  /*07d0*/  FMUL R30, R20, 16 ;  /* 0x41800000141e7820 */ /* 0x002fce0000400000 */
[----:B------:R-:W1:Y:S08]  /*07e0*/  F2F.F64.F32 R18, R26 ;  /* 0x0000001a00127310 */ /* 0x000e700000201800 */
[----:B------:R-:W2:Y:S01]  /*07f0*/  F2F.F64.F32 R20, R30 ;  /* 0x0000001e00147310 */ /* 0x000ea20000201800 */
[----:B----4-:R-:W-:-:S04]  /*0800*/  IMAD.WIDE R16, R27, 0x20, R16 ;  /* 0x000000201b107825 */ /* 0x010fc800078e0210 */
[----:B0-----:R-:W-:Y:S01]  /*0810*/  FMUL R27, R25, 8 ;  /* 0x41000000191b7820 */ /* 0x001fe20000400000 */
[----:B-1----:R-:W-:-:S05]  /*0820*/  DADD R14, R14, R18 ;  /* 0x000000000e0e7229 */ /* 0x002fca0000000012 */
[----:B------:R-:W0:Y:S01]  /*0830*/  F2F.F64.F32 R26, R27 ;  /* 0x0000001b001a7310 */ /* 0x000e220000201800 */
[----:B------:R-:W4:Y:S02]  /*0840*/  LDG.E.64 R18, desc[UR4][R12.64+0x28] ;  /* 0x000028040c127981 */ /* 0x000f24000c1e1b00 */
[----:B--2---:R-:W-:Y:S02]  /*0850*/  DADD R20, R14, R20 ;  /* 0x000000000e147229 */ /* 0x004fe40000000014 */
[----:B------:R-:W2:Y:S06]  /*0860*/  LDG.E.64 R14, desc[UR4][R12.64+0x18] ;  /* 0x000018040c0e7981 */ /* 0x000eac000c1e1b00 */
[----:B0-----:R-:W-:Y:S01]  /*0870*/  DADD R20, R20, R26 ;  /* 0x0000000014147229 */ /* 0x001fe2000000001a */
[----:B------:R-:W-:-:S04]  /*0880*/  SHF.R.U32.HI R26, RZ, 0x2, R7 ;  /* 0x00000002ff1a7819 */ /* 0x000fc80000011607 */
[----:B------:R-:W-:Y:S01]  /*0890*/  LOP3.LUT R7, R26, R7, RZ, 0x3c, !PT ;  /* 0x000000071a077212 */ /* 0x000fe200078e3cff */
[----:B------:R-:W-:-:S04]  /*08a0*/  IMAD.SHL.U32 R26, R9, 0x10, RZ ;  /* 0x00000010091a7824 */ /* 0x000fc800078e00ff */
[----:B------:R-:W-:-:S05]  /*08b0*/  IMAD.SHL.U32 R25, R7, 0x2, RZ ;  /* 0x0000000207197824 */ /* 0x000fca00078e00ff */
[----:B------:R-:W-:-:S04]  /*08c0*/  LOP3.LUT R26, R9, R26, R25, 0x96, !PT ;  /* 0x0000001a091a7212 */ /* 0x000fc800078e9619 */
[----:B------:R-:W-:-:S04]  /*08d0*/  LOP3.LUT R7, R26, R7, RZ, 0x3c, !PT ;  /* 0x000000071a077212 */ /* 0x000fc800078e3cff */
[----:B------:R-:W-:-:S04]  /*08e0*/  IADD3 R25, PT, PT, R6, 0x2c3e28, R7 ;  /* 0x002c3e2806197810 */ /* 0x000fc80007ffe007 */
[----:B------:R-:W-:-:S05]  /*08f0*/  I2FP.F32.U32 R25, R25 ;  /* 0x0000001900197245 */ /* 0x000fca0000201000 */
[----:B------:R-:W-:Y:S01]  /*0900*/  FFMA R25, R25, R8, 1.1641532182693481445e-10 ;  /* 0x2f00000019197423 */ /* 0x000fe20000000008 */
[----:B------:R-:W-:-:S04]  /*0910*/  IMAD.MOV.U32 R26, RZ, RZ, RZ ;  /* 0x000000ffff1a7224 */ /* 0x000fc800078e00ff */
[----:B------:R-:W-:-:S04]  /*0920*/  FSETP.GT.AND P0, PT, R25, 0.5, PT ;  /* 0x3f0000001900780b */ /* 0x000fc80003f04000 */
[----:B------:R-:W-:-:S04]  /*0930*/  FSEL R27, RZ, 1.875, !P0 ;  /* 0x3ff00000ff1b7808 */ /* 0x000fc80004000000 */
[----:B------:R-:W0:Y:S01]  /*0940*/  F2I.F64.TRUNC R25, R26 ;  /* 0x0000001a00197311 */ /* 0x000e22000030d100 */
[----:B------:R0:W-:Y:S07]  /*0950*/  STG.E.U8 desc[UR4][R16.64], R0 ;  /* 0x0000000010007986 */ /* 0x0001ee000c101104 */
[----:B0-----:R-:W0:Y:S01]  /*0960*/  I2F.S8 R0, R25 ;  /* 0x0000001900007306 */ /* 0x001e220000001400 */
[----:B------:R-:W-:Y:S02]  /*0970*/  IMAD.SHL.U32 R28, R7, 0x10, RZ ;  /* 0x00000010071c7824 */ /* 0x000fe400078e00ff */
[----:B0-----:R-:W-:Y:S01]  /*0980*/  FMUL R30, R0, 4 ;  /* 0x40800000001e7820 */ /* 0x001fe20000400000 */
[----:B------:R-:W-:-:S04]  /*0990*/  SHF.R.U32.HI R0, RZ, 0x2, R3 ;  /* 0x00000002ff007819 */ /* 0x000fc80000011603 */
[----:B------:R-:W-:Y:S01]  /*09a0*/  LOP3.LUT R0, R0, R3, RZ, 0x3c, !PT ;  /* 0x0000000300007212 */ /* 0x000fe200078e3cff */
[----:B------:R-:W0:Y:S04]  /*09b0*/  F2F.F64.F32 R26, R30 ;  /* 0x0000001e001a7310 */ /* 0x000e280000201800 */
[----:B------:R-:W-:-:S05]  /*09c0*/  IMAD.SHL.U32 R3, R0, 0x2, RZ ;  /* 0x0000000200037824 */ /* 0x000fca00078e00ff */
[----:B------:R-:W-:-:S04]  /*09d0*/  LOP3.LUT R3, R7, R28, R3, 0x96, !PT ;  /* 0x0000001c07037212 */ /* 0x000fc800078e9603 */
[----:B------:R-:W-:-:S04]  /*09e0*/  LOP3.LUT R3, R3, R0, RZ, 0x3c, !PT ;  /* 0x0000000003037212 */ /* 0x000fc800078e3cff */
[----:B------:R-:W-:Y:S01]  /*09f0*/  IADD3 R0, PT, PT, R6, 0x31c5ed, R3 ;  /* 0x0031c5ed06007810 */ /* 0x000fe20007ffe003 */
[----:B0-----:R-:W-:-:S03]  /*0a00*/  DADD R20, R20, R26 ;  /* 0x0000000014147229 */ /* 0x001fc6000000001a */
[----:B------:R-:W-:-:S05]  /*0a10*/  I2FP.F32.U32 R27, R0 ;  /* 0x00000000001b7245 */ /* 0x000fca0000201000 */
[----:B------:R-:W-:Y:S01]  /*0a20*/  FFMA R27, R27, R8, 1.1641532182693481445e-10 ;  /* 0x2f0000001b1b7423 */ /* 0x000fe20000000008 */
[----:B------:R-:W-:-:S04]  /*0a30*/  IMAD.MOV.U32 R26, RZ, RZ, RZ ;  /* 0x000000ffff1a7224 */ /* 0x000fc800078e00ff */
[----:B------:R-:W-:-:S04]  /*0a40*/  FSETP.GT.AND P0, PT, R27, 0.5, PT ;  /* 0x3f0000001b00780b */ /* 0x000fc80003f04000 */
[----:B------:R-:W-:-:S04]  /*0a50*/  FSEL R27, RZ, 1.875, !P0 ;  /* 0x3ff00000ff1b7808 */ /* 0x000fc80004000000 */
[----:B------:R-:W0:Y:S01]  /*0a60*/  F2I.F64.TRUNC R0, R26 ;  /* 0x0000001a00007311 */ /* 0x000e22000030d100 */
[----:B------:R0:W-:Y:S07]  /*0a70*/  STG.E.U8 desc[UR4][R16.64+0x1], R24 ;  /* 0x0000011810007986 */ /* 0x0001ee000c101104 */
[----:B0-----:R-:W0:Y:S02]  /*0a80*/  I2F.S8 R24, R0 ;  /* 0x0000000000187306 */ /* 0x001e240000001400 */
[----:B0-----:R-:W-:Y:S01]  /*0a90*/  FADD R30, R24, R24 ;  /* 0x00000018181e7221 */ /* 0x001fe20000000000 */
[----:B------:R-:W-:-:S05]  /*0aa0*/  SHF.R.U32.HI R24, RZ, 0x2, R23 ;  /* 0x00000002ff187819 */ /* 0x000fca0000011617 */
[----:B------:R-:W0:Y:S01]  /*0ab0*/  F2F.F64.F32 R26, R30 ;  /* 0x0000001e001a7310 */ /* 0x000e220000201800 */
[----:B------:R-:W-:Y:S01]  /*0ac0*/  LOP3.LUT R24, R24, R23, RZ, 0x3c, !PT ;  /* 0x0000001718187212 */ /* 0x000fe200078e3cff */
[----:B------:R-:W-:-:S04]  /*0ad0*/  IMAD.SHL.U32 R28, R3, 0x10, RZ ;  /* 0x00000010031c7824 */ /* 0x000fc800078e00ff */
[----:B------:R-:W-:-:S05]  /*0ae0*/  IMAD.SHL.U32 R23, R24, 0x2, RZ ;  /* 0x0000000218177824 */ /* 0x000fca00078e00ff */
[----:B------:R-:W-:Y:S01]  /*0af0*/  LOP3.LUT R23, R3, R28, R23, 0x96, !PT ;  /* 0x0000001c03177212 */ /* 0x000fe200078e9617 */
[----:B0-----:R-:W-:Y:S01]  /*0b00*/  DADD R20, R20, R26 ;  /* 0x0000000014147229 */ /* 0x001fe2000000001a */
[----:B------:R-:W-:Y:S02]  /*0b10*/  SHF.R.U32.HI R26, RZ, 0x2, R11 ;  /* 0x00000002ff1a7819 */ /* 0x000fe4000001160b */
[----:B------:R-:W-:Y:S02]  /*0b20*/  LOP3.LUT R27, R23, R24, RZ, 0x3c, !PT ;  /* 0x00000018171b7212 */ /* 0x000fe400078e3cff */
[----:B------:R-:W-:Y:S01]  /*0b30*/  LOP3.LUT R11, R26, R11, RZ, 0x3c, !PT ;  /* 0x0000000b1a0b7212 */ /* 0x000fe200078e3cff */
[----:B------:R0:W-:Y:S04]  /*0b40*/  STG.E.U8 desc[UR4][R16.64+0x2], R22 ;  /* 0x0000021610007986 */ /* 0x0001e8000c101104 */
[----:B------:R-:W-:Y:S01]  /*0b50*/  IMAD.SHL.U32 R23, R11, 0x2, RZ ;  /* 0x000000020b177824 */ /* 0x000fe200078e00ff */
[----:B------:R-:W-:Y:S01]  /*0b60*/  SHF.R.U32.HI R24, RZ, 0x2, R9 ;  /* 0x00000002ff187819 */ /* 0x000fe20000011609 */
[----:B0-----:R-:W-:-:S03]  /*0b70*/  IMAD.SHL.U32 R22, R27, 0x10, RZ ;  /* 0x000000101b167824 */ /* 0x001fc600078e00ff */
[----:B------:R-:W-:Y:S02]  /*0b80*/  LOP3.LUT R9, R24, R9, RZ, 0x3c, !PT ;  /* 0x0000000918097212 */ /* 0x000fe400078e3cff */
[----:B------:R-:W-:-:S04]  /*0b90*/  LOP3.LUT R22, R27, R22, R23, 0x96, !PT ;  /* 0x000000161b167212 */ /* 0x000fc800078e9617 */
[----:B------:R-:W-:Y:S01]  /*0ba0*/  LOP3.LUT R24, R22, R11, RZ, 0x3c, !PT ;  /* 0x0000000b16187212 */ /* 0x000fe200078e3cff */
[----:B------:R-:W-:-:S04]  /*0bb0*/  IMAD.SHL.U32 R22, R9, 0x2, RZ ;  /* 0x0000000209167824 */ /* 0x000fc800078e00ff */
[----:B------:R-:W-:-:S05]  /*0bc0*/  IMAD.SHL.U32 R11, R24, 0x10, RZ ;  /* 0x00000010180b7824 */ /* 0x000fca00078e00ff */
[----:B------:R-:W-:Y:S02]  /*0bd0*/  LOP3.LUT R22, R24, R11, R22, 0x96, !PT ;  /* 0x0000000b18167212 */ /* 0x000fe400078e9616 */
[----:B------:R-:W-:-:S04]  /*0be0*/  IADD3 R11, PT, PT, R6, 0x3cd577, R24 ;  /* 0x003cd577060b7810 */ /* 0x000fc80007ffe018 */
[----:B------:R-:W-:Y:S02]  /*0bf0*/  I2FP.F32.U32 R11, R11 ;  /* 0x0000000b000b7245 */ /* 0x000fe40000201000 */
[----:B------:R-:W-:-:S03]  /*0c00*/  LOP3.LUT R9, R22, R9, RZ, 0x3c, !PT ;  /* 0x0000000916097212 */ /* 0x000fc600078e3cff */
[----:B------:R-:W-:-:S05]  /*0c10*/  FFMA R11, R11, R8, 1.1641532182693481445e-10 ;  /* 0x2f0000000b0b7423 */ /* 0x000fca0000000008 */
[----:B------:R-:W-:Y:S02]  /*0c20*/  FSETP.GT.AND P0, PT, R11, 0.5, PT ;  /* 0x3f0000000b00780b */ /* 0x000fe40003f04000 */
[----:B------:R-:W-:-:S04]  /*0c30*/  IADD3 R11, PT, PT, R6, 0x425d3c, R9 ;  /* 0x00425d3c060b7810 */ /* 0x000fc80007ffe009 */
[----:B------:R-:W-:-:S05]  /*0c40*/  I2FP.F32.U32 R11, R11 ;  /* 0x0000000b000b7245 */ /* 0x000fca0000201000 */
[----:B------:R-:W-:Y:S01]  /*0c50*/  FFMA R11, R11, R8, 1.1641532182693481445e-10 ;  /* 0x2f0000000b0b7423 */ /* 0x000fe20000000008 */
[----:B------:R-:W-:Y:S01]  /*0c60*/  FSEL R23, RZ, 1.875, !P0 ;  /* 0x3ff00000ff177808 */ /* 0x000fe20004000000 */
[----:B------:R0:W-:Y:S03]  /*0c70*/  STG.E.U8 desc[UR4][R16.64+0x3], R10 ;  /* 0x0000030a10007986 */ /* 0x0001e6000c101104 */
[----:B------:R-:W-:-:S04]  /*0c80*/  FSETP.GT.AND P0, PT, R11, 0.5, PT ;  /* 0x3f0000000b00780b */ /* 0x000fc80003f04000 */
[----:B------:R-:W-:Y:S01]  /*0c90*/  FSEL R11, RZ, 1.875, !P0 ;  /* 0x3ff00000ff0b7808 */ /* 0x000fe20004000000 */
[----:B0-----:R-:W-:-:S04]  /*0ca0*/  IMAD.MOV.U32 R10, RZ, RZ, RZ ;  /* 0x000000ffff0a7224 */ /* 0x001fc800078e00ff */
[----:B------:R-:W0:Y:S01]  /*0cb0*/  F2I.F64.TRUNC R26, R10 ;  /* 0x0000000a001a7311 */ /* 0x000e22000030d100 */
[----:B------:R-:W-:-:S07]  /*0cc0*/  IMAD.MOV.U32 R22, RZ, RZ, RZ ;  /* 0x000000ffff167224 */ /* 0x000fce00078e00ff */
[----:B------:R0:W1:Y:S01]  /*0cd0*/  F2I.F64.TRUNC R23, R22 ;  /* 0x0000001600177311 */ /* 0x000062000030d100 */
[----:B------:R5:W-:Y:S07]  /*0ce0*/  STG.E.U8 desc[UR4][R16.64+0x4], R4 ;  /* 0x0000040410007986 */ /* 0x000bee000c101104 */
[----:B0-----:R-:W0:Y:S01]  /*0cf0*/  I2F.S8 R22, R26 ;  /* 0x0000001a00167306 */ /* 0x001e220000001400 */
[----:B-----5:R-:W-:-:S04]  /*0d00*/  SHF.R.U32.HI R4, RZ, 0x2, R7 ;  /* 0x00000002ff047819 */ /* 0x020fc80000011607 */
[----:B------:R-:W-:-:S05]  /*0d10*/  LOP3.LUT R4, R4, R7, RZ, 0x3c, !PT ;  /* 0x0000000704047212 */ /* 0x000fca00078e3cff */
[----:B------:R-:W-:Y:S02]  /*0d20*/  IMAD.SHL.U32 R7, R4, 0x2, RZ ;  /* 0x0000000204077824 */ /* 0x000fe400078e00ff */
[----:B0-----:R-:W-:Y:S01]  /*0d30*/  FMUL R32, R22, 256 ;  /* 0x4380000016207820 */ /* 0x001fe20000400000 */
[----:B------:R-:W-:-:S05]  /*0d40*/  IMAD.SHL.U32 R22, R9, 0x10, RZ ;  /* 0x0000001009167824 */ /* 0x000fca00078e00ff */
[----:B------:R-:W-:Y:S01]  /*0d50*/  LOP3.LUT R7, R9, R22, R7, 0x96, !PT ;  /* 0x0000001609077212 */ /* 0x000fe200078e9607 */
[----:B------:R0:W-:Y:S03]  /*0d60*/  STG.E.U8 desc[UR4][R16.64+0x5], R2 ;  /* 0x0000050210007986 */ /* 0x0001e6000c101104 */
[----:B------:R-:W-:Y:S01]  /*0d70*/  LOP3.LUT R7, R7, R4, RZ, 0x3c, !PT ;  /* 0x0000000407077212 */ /* 0x000fe200078e3cff */
[----:B------:R5:W-:Y:S03]  /*0d80*/  STG.E.U8 desc[UR4][R16.64+0x6], R5 ;  /* 0x0000060510007986 */ /* 0x000be6000c101104 */
[----:B0-----:R-:W-:-:S04]  /*0d90*/  IADD3 R2, PT, PT, R6, 0x47e501, R7 ;  /* 0x0047e50106027810 */ /* 0x001fc80007ffe007 */
[----:B-----5:R-:W-:Y:S01]  /*0da0*/  I2FP.F32.U32 R5, R2 ;  /* 0x0000000200057245 */ /* 0x020fe20000201000 */
[----:B-1----:R-:W0:Y:S04]  /*0db0*/  I2F.S8 R28, R23 ;  /* 0x00000017001c7306 */ /* 0x002e280000001400 */
[----:B------:R-:W-:-:S05]  /*0dc0*/  FFMA R5, R5, R8, 1.1641532182693481445e-10 ;  /* 0x2f00000005057423 */ /* 0x000fca0000000008 */
[----:B------:R-:W-:Y:S01]  /*0dd0*/  FSETP.GT.AND P0, PT, R5, 0.5, PT ;  /* 0x3f0000000500780b */ /* 0x000fe20003f04000 */
[----:B------:R-:W-:-:S03]  /*0de0*/  IMAD.MOV.U32 R4, RZ, RZ, RZ ;  /* 0x000000ffff047224 */ /* 0x000fc600078e00ff */
[----:B------:R-:W-:Y:S01]  /*0df0*/  FSEL R5, RZ, 1.875, !P0 ;  /* 0x3ff00000ff057808 */ /* 0x000fe20004000000 */
[----:B0-----:R-:W-:-:S05]  /*0e00*/  FMUL R28, R28, 512 ;  /* 0x440000001c1c7820 */ /* 0x001fca0000400000 */
[----:B------:R-:W0:Y:S08]  /*0e10*/  F2I.F64.TRUNC R5, R4 ;  /* 0x0000000400057311 */ /* 0x000e30000030d100 */
[----:B------:R-:W1:Y:S08]  /*0e20*/  F2F.F64.F32 R30, R28 ;  /* 0x0000001c001e7310 */ /* 0x000e700000201800 */
[----:B------:R-:W5:Y:S08]  /*0e30*/  F2F.F64.F32 R32, R32 ;  /* 0x0000002000207310 */ /* 0x000f700000201800 */
[----:B0-----:R-:W0:Y:S01]  /*0e40*/  I2F.S8 R2, R5 ;  /* 0x0000000500027306 */ /* 0x001e220000001400 */
[----:B-1----:R-:W-:-:S08]  /*0e50*/  DADD R30, RZ, R30 ;  /* 0x00000000ff1e7229 */ /* 0x002fd0000000001e */
[----:B-----5:R-:W-:Y:S01]  /*0e60*/  DADD R10, R30, R32 ;  /* 0x000000001e0a7229 */ /* 0x020fe20000000020 */
[----:B0-----:R-:W-:Y:S01]  /*0e70*/  FMUL R30, R2, 128 ;  /* 0x43000000021e7820 */ /* 0x001fe20000400000 */
[----:B------:R-:W-:-:S04]  /*0e80*/  SHF.R.U32.HI R2, RZ, 0x2, R3 ;  /* 0x00000002ff027819 */ /* 0x000fc80000011603 */
[----:B------:R-:W-:Y:S01]  /*0e90*/  LOP3.LUT R2, R2, R3, RZ, 0x3c, !PT ;  /* 0x0000000302027212 */ /* 0x000fe200078e3cff */
[----:B------:R-:W-:Y:S01]  /*0ea0*/  IMAD.SHL.U32 R22, R7, 0x10, RZ ;  /* 0x0000001007167824 */ /* 0x000fe200078e00ff */
[----:B------:R-:W0:Y:S03]  /*0eb0*/  F2F.F64.F32 R30, R30 ;  /* 0x0000001e001e7310 */ /* 0x000e260000201800 */
        /* <DEDUP_REMOVED lines=8> */
[----:B------:R-:W-:Y:S01]  /*0f40*/  FSETP.GT.AND P0, PT, R31, 0.5, PT ;  /* 0x3f0000001f00780b */ /* 0x000fe20003f04000 */
[----:B------:R0:W-:Y:S03]  /*0f50*/  STG.E.U8 desc[UR4][R16.64+0x7], R25 ;  /* 0x0000071910007986 */ /* 0x0001e6000c101104 */
[----:B------:R-:W-:-:S04]  /*0f60*/  FSEL R31, RZ, 1.875, !P0 ;  /* 0x3ff00000ff1f7808 */ /* 0x000fc80004000000 */
[----:B0-----:R-:W0:Y:S08]  /*0f70*/  F2I.F64.TRUNC R25, R30 ;  /* 0x0000001e00197311 */ /* 0x001e30000030d100 */
[----:B0-----:R-:W0:Y:S02]  /*0f80*/  I2F.S8 R2, R25 ;  /* 0x0000001900027306 */ /* 0x001e240000001400 */
[----:B0-----:R-:W-:-:S06]  /*0f90*/  FMUL R32, R2, 64 ;  /* 0x4280000002207820 */ /* 0x001fcc0000400000 */
[----:B------:R-:W0:Y:S01]  /*0fa0*/  F2F.F64.F32 R32, R32 ;  /* 0x0000002000207310 */ /* 0x000e220000201800 */
[--C-:B------:R-:W-:Y:S01]  /*0fb0*/  IADD3 R2, PT, PT, R6, 0x374db2, R27.reuse ;  /* 0x00374db206027810 */ /* 0x100fe20007ffe01b */
[----:B------:R-:W-:Y:S01]  /*0fc0*/  IMAD.SHL.U32 R4, R3, 0x10, RZ ;  /* 0x0000001003047824 */ /* 0x000fe200078e00ff */
[----:B0-----:R-:W-:Y:S02]  /*0fd0*/  DADD R10, R10, R32 ;  /* 0x000000000a0a7229 */ /* 0x001fe40000000020 */
[----:B------:R-:W-:Y:S02]  /*0fe0*/  I2FP.F32.U32 R33, R2 ;  /* 0x0000000200217245 */ /* 0x000fe40000201000 */
[----:B------:R-:W-:-:S04]  /*0ff0*/  SHF.R.U32.HI R2, RZ, 0x2, R27 ;  /* 0x00000002ff027819 */ /* 0x000fc8000001161b */
[----:B------:R-:W-:-:S05]  /*1000*/  LOP3.LUT R2, R2, R27, RZ, 0x3c, !PT ;  /* 0x0000001b02027212 */ /* 0x000fca00078e3cff */
[----:B------:R-:W-:-:S05]  /*1010*/  IMAD.SHL.U32 R22, R2, 0x2, RZ ;  /* 0x0000000202167824 */ /* 0x000fca00078e00ff */
[----:B------:R-:W-:Y:S01]  /*1020*/  LOP3.LUT R27, R3, R4, R22, 0x96, !PT ;  /* 0x00000004031b7212 */ /* 0x000fe200078e9616 */
[----:B------:R0:W-:Y:S03]  /*1030*/  STG.E.U8 desc[UR4][R16.64+0x8], R0 ;  /* 0x0000080010007986 */ /* 0x0001e6000c101104 */
[----:B------:R-:W-:-:S04]  /*1040*/  LOP3.LUT R27, R27, R2, RZ, 0x3c, !PT ;  /* 0x000000021b1b7212 */ /* 0x000fc800078e3cff */
[----:B0-----:R-:W-:-:S04]  /*1050*/  IADD3 R0, PT, PT, R6, 0x52f48b, R27 ;  /* 0x0052f48b06007810 */ /* 0x001fc80007ffe01b */
[----:B------:R-:W-:-:S05]  /*1060*/  I2FP.F32.U32 R31, R0 ;  /* 0x00000000001f7245 */ /* 0x000fca0000201000 */
[----:B------:R-:W-:-:S05]  /*1070*/  FFMA R31, R31, R8, 1.1641532182693481445e-10 ;  /* 0x2f0000001f1f7423 */ /* 0x000fca0000000008 */
[----:B------:R-:W-:-:S04]  /*1080*/  FSETP.GT.AND P1, PT, R31, 0.5, PT ;  /* 0x3f0000001f00780b */ /* 0x000fc80003f24000 */
[----:B------:R-:W-:-:S04]  /*1090*/  FSEL R31, RZ, 1.875, !P1 ;  /* 0x3ff00000ff1f7808 */ /* 0x000fc80004800000 */
[----:B------:R-:W0:Y:S08]  /*10a0*/  F2I.F64.TRUNC R0, R30 ;  /* 0x0000001e00007311 */ /* 0x000e30000030d100 */
[----:B0-----:R-:W0:Y:S01]  /*10b0*/  I2F.S8 R2, R0 ;  /* 0x0000000000027306 */ /* 0x001e220000001400 */
[----:B------:R-:W-:-:S05]  /*10c0*/  FFMA R33, R33, R8, 1.1641532182693481445e-10 ;  /* 0x2f00000021217423 */ /* 0x000fca0000000008 */
[----:B------:R-:W-:Y:S01]  /*10d0*/  FSETP.GT.AND P0, PT, R33, 0.5, PT ;  /* 0x3f0000002100780b */ /* 0x000fe20003f04000 */
[----:B0-----:R-:W-:-:S06]  /*10e0*/  FMUL R32, R2, 32 ;  /* 0x4200000002207820 */ /* 0x001fcc0000400000 */
[----:B------:R-:W0:Y:S01]  /*10f0*/  F2F.F64.F32 R32, R32 ;  /* 0x0000002000207310 */ /* 0x000e220000201800 */
[----:B------:R0:W-:Y:S01]  /*1100*/  STG.E.U8 desc[UR4][R16.64+0xa], R23 ;  /* 0x00000a1710007986 */ /* 0x0001e2000c101104 */
[----:B------:R-:W-:Y:S01]  /*1110*/  IMAD.SHL.U32 R2, R27, 0x10, RZ ;  /* 0x000000101b027824 */ /* 0x000fe200078e00ff */
[----:B0-----:R-:W-:Y:S01]  /*1120*/  DADD R22, R10, R32 ;  /* 0x000000000a167229 */ /* 0x001fe20000000020 */
[----:B------:R-:W-:-:S04]  /*1130*/  SHF.R.U32.HI R11, RZ, 0x2, R24 ;  /* 0x00000002ff0b7819 */ /* 0x000fc80000011618 */
[----:B------:R-:W-:-:S05]  /*1140*/  LOP3.LUT R11, R11, R24, RZ, 0x3c, !PT ;  /* 0x000000180b0b7212 */ /* 0x000fca00078e3cff */
[----:B------:R-:W-:-:S05]  /*1150*/  IMAD.SHL.U32 R4, R11, 0x2, RZ ;  /* 0x000000020b047824 */ /* 0x000fca00078e00ff */
[----:B------:R-:W-:-:S04]  /*1160*/  LOP3.LUT R2, R27, R2, R4, 0x96, !PT ;  /* 0x000000021b027212 */ /* 0x000fc800078e9604 */
[----:B------:R-:W-:-:S04]  /*1170*/  LOP3.LUT R11, R2, R11, RZ, 0x3c, !PT ;  /* 0x0000000b020b7212 */ /* 0x000fc800078e3cff */
[----:B------:R-:W-:-:S04]  /*1180*/  IADD3 R2, PT, PT, R6, 0x587c50, R11 ;  /* 0x00587c5006027810 */ /* 0x000fc80007ffe00b */
[----:B------:R-:W-:-:S05]  /*1190*/  I2FP.F32.U32 R31, R2 ;  /* 0x00000002001f7245 */ /* 0x000fca0000201000 */
[----:B------:R-:W-:-:S05]  /*11a0*/  FFMA R31, R31, R8, 1.1641532182693481445e-10 ;  /* 0x2f0000001f1f7423 */ /* 0x000fca0000000008 */
[----:B------:R-:W-:Y:S01]  /*11b0*/  FSETP.GT.AND P1, PT, R31, 0.5, PT ;  /* 0x3f0000001f00780b */ /* 0x000fe20003f24000 */
[----:B------:R-:W-:-:S03]  /*11c0*/  IMAD.MOV.U32 R32, RZ, RZ, RZ ;  /* 0x000000ffff207224 */ /* 0x000fc600078e00ff */
[----:B------:R-:W-:-:S06]  /*11d0*/  FSEL R33, RZ, 1.875, !P1 ;  /* 0x3ff00000ff217808 */ /* 0x000fcc0004800000 */
[----:B------:R-:W0:Y:S08]  /*11e0*/  F2I.F64.TRUNC R33, R32 ;  /* 0x0000002000217311 */ /* 0x000e30000030d100 */
[----:B0-----:R-:W0:Y:S01]  /*11f0*/  I2F.S8 R2, R33 ;  /* 0x0000002100027306 */ /* 0x001e220000001400 */
[----:B------:R-:W-:Y:S02]  /*1200*/  IMAD.SHL.U32 R4, R11, 0x10, RZ ;  /* 0x000000100b047824 */ /* 0x000fe400078e00ff */
[----:B0-----:R-:W-:Y:S01]  /*1210*/  FMUL R10, R2, 16 ;  /* 0x41800000020a7820 */ /* 0x001fe20000400000 */
[----:B------:R-:W-:-:S04]  /*1220*/  SHF.R.U32.HI R2, RZ, 0x2, R9 ;  /* 0x00000002ff027819 */ /* 0x000fc80000011609 */
[----:B------:R-:W0:Y:S01]  /*1230*/  F2F.F64.F32 R30, R10 ;  /* 0x0000000a001e7310 */ /* 0x000e220000201800 */
[----:B------:R-:W-:-:S05]  /*1240*/  LOP3.LUT R2, R2, R9, RZ, 0x3c, !PT ;  /* 0x0000000902027212 */ /* 0x000fca00078e3cff */
[----:B------:R-:W-:-:S05]  /*1250*/  IMAD.SHL.U32 R9, R2, 0x2, RZ ;  /* 0x0000000202097824 */ /* 0x000fca00078e00ff */
[----:B------:R-:W-:Y:S01]  /*1260*/  LOP3.LUT R9, R11, R4, R9, 0x96, !PT ;  /* 0x000000040b097212 */ /* 0x000fe200078e9609 */
[----:B0-----:R-:W-:-:S03]  /*1270*/  DADD R30, R22, R30 ;  /* 0x00000000161e7229 */ /* 0x001fc6000000001e */
        /* <DEDUP_REMOVED lines=8> */
[----:B0-----:R-:W0:Y:S02]  /*1300*/  I2F.S8 R2, R35 ;  /* 0x0000002300027306 */ /* 0x001e240000001400 */
[----:B0-----:R-:W-:Y:S01]  /*1310*/  FMUL R36, R2, 8 ;  /* 0x4100000002247820 */ /* 0x001fe20000400000 */
        /* <DEDUP_REMOVED lines=9> */
[----:B------:R0:W-:Y:S04]  /*13b0*/  STG.E.U8 desc[UR4][R16.64+0xc], R5 ;  /* 0x00000c0510007986 */ /* 0x0001e8000c101104 */
[----:B------:R-:W-:Y:S01]  /*13c0*/  FSETP.GT.AND P1, PT, R7, 0.5, PT ;  /* 0x3f0000000700780b */ /* 0x000fe20003f24000 */
[----:B------:R-:W-:-:S03]  /*13d0*/  IMAD.MOV.U32 R4, RZ, RZ, RZ ;  /* 0x000000ffff047224 */ /* 0x000fc600078e00ff */
[----:B0-----:R-:W-:-:S06]  /*13e0*/  FSEL R5, RZ, 1.875, !P1 ;  /* 0x3ff00000ff057808 */ /* 0x001fcc0004800000 */
[----:B------:R-:W0:Y:S08]  /*13f0*/  F2I.F64.TRUNC R5, R4 ;  /* 0x0000000400057311 */ /* 0x000e30000030d100 */
[----:B------:R-:W1:Y:S08]  /*1400*/  F2F.F64.F32 R36, R36 ;  /* 0x0000002400247310 */ /* 0x000e700000201800 */
[----:B0-----:R-:W0:Y:S01]  /*1410*/  I2F.S8 R2, R5 ;  /* 0x0000000500027306 */ /* 0x001e220000001400 */
[----:B-1----:R-:W-:Y:S01]  /*1420*/  DADD R30, R30, R36 ;  /* 0x000000001e1e7229 */ /* 0x002fe20000000024 */
        /* <DEDUP_REMOVED lines=17> */
[----:B------:R-:W-:Y:S01]  /*1540*/  SHF.R.U32.HI R4, RZ, 0x2, R27 ;  /* 0x00000002ff047819 */ /* 0x000fe2000001161b */
[----:B-1----:R-:W-:Y:S01]  /*1550*/  DADD R30, R30, R36 ;  /* 0x000000001e1e7229 */ /* 0x002fe20000000024 */
[----:B0-----:R-:W-:-:S05]  /*1560*/  FADD R9, R3, R3 ;  /* 0x0000000303097221 */ /* 0x001fca0000000000 */
[----:B------:R-:W0:Y:S01]  /*1570*/  F2F.F64.F32 R36, R9 ;  /* 0x0000000900247310 */ /* 0x000e220000201800 */
[----:B------:R-:W-:Y:S01]  /*1580*/  LOP3.LUT R3, R4, R27, RZ, 0x3c, !PT ;  /* 0x0000001b04037212 */ /* 0x000fe200078e3cff */
[----:B------:R-:W-:-:S04]  /*1590*/  IMAD.SHL.U32 R7, R2, 0x10, RZ ;  /* 0x0000001002077824 */ /* 0x000fc800078e00ff */
[----:B------:R-:W-:-:S05]  /*15a0*/  IMAD.SHL.U32 R4, R3, 0x2, RZ ;  /* 0x0000000203047824 */ /* 0x000fca00078e00ff */
[----:B------:R-:W-:Y:S01]  /*15b0*/  LOP3.LUT R4, R2, R7, R4, 0x96, !PT ;  /* 0x0000000702047212 */ /* 0x000fe200078e9604 */
[----:B0-----:R-:W-:Y:S01]  /*15c0*/  DADD R30, R30, R36 ;  /* 0x000000001e1e7229 */ /* 0x001fe20000000024 */
[----:B------:R-:W-:Y:S01]  /*15d0*/  FSEL R37, RZ, 1.875, !P0 ;  /* 0x3ff00000ff257808 */ /* 0x000fe20004000000 */
[----:B------:R-:W-:-:S04]  /*15e0*/  IMAD.MOV.U32 R36, RZ, RZ, RZ ;  /* 0x000000ffff247224 */ /* 0x000fc800078e00ff */
[----:B------:R-:W0:Y:S01]  /*15f0*/  F2I.F64.TRUNC R7, R36 ;  /* 0x0000002400077311 */ /* 0x000e22000030d100 */
[----:B------:R0:W-:Y:S01]  /*1600*/  STG.E.U8 desc[UR4][R16.64+0xe], R0 ;  /* 0x00000e0010007986 */ /* 0x0001e2000c101104 */
[----:B------:R-:W-:Y:S01]  /*1610*/  LOP3.LUT R3, R4, R3, RZ, 0x3c, !PT ;  /* 0x0000000304037212 */ /* 0x000fe200078e3cff */
[----:B------:R-:W-:Y:S02]  /*1620*/  VIADD R10, R6, 0x6e9b64 ;  /* 0x006e9b64060a7836 */ /* 0x000fe40000000000 */
[----:B------:R1:W-:Y:S02]  /*1630*/  STG.E.U8 desc[UR4][R16.64+0xb], R26 ;  /* 0x00000b1a10007986 */ /* 0x0003e4000c101104 */
[----:B------:R-:W-:Y:S01]  /*1640*/  IMAD.IADD R4, R3, 0x1, R10 ;  /* 0x0000000103047824 */ /* 0x000fe200078e020a */
[----:B0-----:R-:W-:-:S04]  /*1650*/  PRMT R0, R7, 0x8880, RZ ;  /* 0x0000888007007816 */ /* 0x001fc800000000ff */
[----:B------:R-:W-:-:S04]  /*1660*/  PRMT R0, R0, 0x7710, RZ ;  /* 0x0000771000007816 */ /* 0x000fc800000000ff */
[----:B-1----:R-:W0:Y:S01]  /*1670*/  I2F.F64.S16 R26, R0 ;  /* 0x00000000001a7312 */ /* 0x002e220000101c00 */
[----:B------:R-:W-:Y:S01]  /*1680*/  I2FP.F32.U32 R9, R4 ;  /* 0x0000000400097245 */ /* 0x000fe20000201000 */
[----:B------:R-:W-:-:S04]  /*1690*/  IMAD.MOV.U32 R4, RZ, RZ, 0x2f800000 ;  /* 0x2f800000ff047424 */ /* 0x000fc800078e00ff */
[----:B------:R-:W-:-:S05]  /*16a0*/  FFMA R4, R9, R4, 1.1641532182693481445e-10 ;  /* 0x2f00000009047423 */ /* 0x000fca0000000004 */
[----:B------:R-:W-:Y:S01]  /*16b0*/  FSETP.GT.AND P0, PT, R4, 0.5, PT ;  /* 0x3f0000000400780b */ /* 0x000fe20003f04000 */
[----:B0-----:R-:W-:Y:S01]  /*16c0*/  DADD R20, R20, R26 ;  /* 0x0000000014147229 */ /* 0x001fe2000000001a */
[----:B------:R-:W-:Y:S02]  /*16d0*/  IMAD.MOV.U32 R26, RZ, RZ, RZ ;  /* 0x000000ffff1a7224 */ /* 0x000fe400078e00ff */
[----:B------:R-:W-:-:S04]  /*16e0*/  FSEL R27, RZ, 1.875, !P0 ;  /* 0x3ff00000ff1b7808 */ /* 0x000fc80004000000 */
[----:B------:R-:W0:Y:S01]  /*16f0*/  F2I.F64.TRUNC R26, R26 ;  /* 0x0000001a001a7311 */ /* 0x000e22000030d100 */
[----:B------:R1:W-:Y:S01]  /*1700*/  STG.E.U8 desc[UR4][R16.64+0xf], R33 ;  /* 0x00000f2110007986 */ /* 0x0003e2000c101104 */
[----:B0-----:R-:W-:-:S04]  /*1710*/  PRMT R4, R26, 0x8880, RZ ;  /* 0x000088801a047816 */ /* 0x001fc800000000ff */
[----:B------:R-:W-:-:S04]  /*1720*/  PRMT R4, R4, 0x7710, RZ ;  /* 0x0000771004047816 */ /* 0x000fc800000000ff */
[----:B-1----:R-:W0:Y:S01]  /*1730*/  I2F.F64.S16 R32, R4 ;  /* 0x0000000400207312 */ /* 0x002e220000101c00 */
[----:B------:R-:W-:Y:S01]  /*1740*/  IMAD.IADD R0, R3, 0x1, R10 ;  /* 0x0000000103007824 */ /* 0x000fe200078e020a */
[----:B------:R-:W-:Y:S01]  /*1750*/  UMOV UR6, 0x47ae147b ;  /* 0x47ae147b00067882 */ /* 0x000fe20000000000 */
[----:B------:R-:W-:-:S03]  /*1760*/  UMOV UR7, 0x40247ae1 ;  /* 0x40247ae100077882 */ /* 0x000fc60000000000 */
[----:B------:R-:W-:Y:S01]  /*1770*/  I2FP.F32.U32 R9, R0 ;  /* 0x0000000000097245 */ /* 0x000fe20000201000 */
[----:B0-----:R-:W-:-:S04]  /*1780*/  DADD R30, R30, R32 ;  /* 0x000000001e1e7229 */ /* 0x001fc80000000020 */
[----:B------:R-:W-:Y:S01]  /*1790*/  FFMA R9, R9, R8, 1.1641532182693481445e-10 ;  /* 0x2f00000009097423 */ /* 0x000fe20000000008 */
[----:B------:R-:W-:Y:S01]  /*17a0*/  DMUL R32, R20, UR6 ;  /* 0x0000000614207c28 */ /* 0x000fe20008000000 */
[----:B------:R-:W-:Y:S02]  /*17b0*/  IMAD.MOV.U32 R20, RZ, RZ, 0x47ae147b ;  /* 0x47ae147bff147424 */ /* 0x000fe400078e00ff */
[----:B------:R-:W-:Y:S01]  /*17c0*/  IMAD.MOV.U32 R21, RZ, RZ, 0x40147ae1 ;  /* 0x40147ae1ff157424 */ /* 0x000fe200078e00ff */
[----:B------:R-:W-:Y:S01]  /*17d0*/  DMUL R30, R30, UR6 ;  /* 0x000000061e1e7c28 */ /* 0x000fe20008000000 */
[----:B------:R-:W-:Y:S01]  /*17e0*/  UMOV UR6, 0x0 ;  /* 0x0000000000067882 */ /* 0x000fe20000000000 */
[----:B------:R-:W-:Y:S01]  /*17f0*/  UMOV UR7, 0x3f500000 ;  /* 0x3f50000000077882 */ /* 0x000fe20000000000 */
[----:B------:R-:W-:Y:S01]  /*1800*/  FSETP.GT.AND P0, PT, R9, 0.5, PT ;  /* 0x3f0000000900780b */ /* 0x000fe20003f04000 */
[----:B------:R-:W-:-:S04]  /*1810*/  IMAD.MOV.U32 R8, RZ, RZ, RZ ;  /* 0x000000ffff087224 */ /* 0x000fc800078e00ff */
[--C-:B------:R-:W-:Y:S01]  /*1820*/  DFMA R30, R30, UR6, -R20.reuse ;  /* 0x000000061e1e7c2b */ /* 0x100fe20008000814 */
[----:B------:R-:W-:Y:S01]  /*1830*/  FSEL R9, RZ, 1.875, !P0 ;  /* 0x3ff00000ff097808 */ /* 0x000fe20004000000 */
[----:B------:R-:W-:-:S05]  /*1840*/  DFMA R32, R32, UR6, -R20 ;  /* 0x0000000620207c2b */ /* 0x000fca0008000814 */
[----:B------:R-:W0:Y:S01]  /*1850*/  F2I.F64.TRUNC R9, R8 ;  /* 0x0000000800097311 */ /* 0x000e22000030d100 */
[----:B------:R-:W-:Y:S01]  /*1860*/  DMUL R30, R30, R30 ;  /* 0x0000001e1e1e7228 */ /* 0x000fe20000000000 */
[----:B------:R-:W-:Y:S07]  /*1870*/  STG.E.U8 desc[UR4][R16.64+0x9], R7 ;  /* 0x0000090710007986 */ /* 0x000fee000c101104 */
[----:B------:R-:W-:Y:S01]  /*1880*/  DFMA R30, R32, R32, R30 ;  /* 0x00000020201e722b */ /* 0x000fe2000000001e */
[----:B------:R-:W-:Y:S04]  /*1890*/  STG.E.U8 desc[UR4][R16.64+0x10], R35 ;  /* 0x0000102310007986 */ /* 0x000fe8000c101104 */
[----:B------:R-:W-:Y:S04]  /*18a0*/  STG.E.U8 desc[UR4][R16.64+0x11], R5 ;  /* 0x0000110510007986 */ /* 0x000fe8000c101104 */
[----:B------:R-:W-:Y:S04]  /*18b0*/  STG.E.U8 desc[UR4][R16.64+0x12], R25 ;  /* 0x0000121910007986 */ /* 0x000fe8000c101104 */
[----:B0-----:R-:W-:Y:S04]  /*18c0*/  STG.E.U8 desc[UR4][R16.64+0x13], R9 ;  /* 0x0000130910007986 */ /* 0x001fe8000c101104 */
[----:B------:R-:W-:Y:S04]  /*18d0*/  STG.E.64 desc[UR4][R16.64+0x18], R30 ;  /* 0x0000181e10007986 */ /* 0x000fe8000c101b04 */
[----:B------:R-:W-:Y:S04]  /*18e0*/  STG.E.64 desc[UR4][R12.64], R10 ;  /* 0x0000000a0c007986 */ /* 0x000fe8000c101b04 */
[----:B------:R-:W-:Y:S04]  /*18f0*/  STG.E.64 desc[UR4][R12.64+0x8], R22 ;  /* 0x000008160c007986 */ /* 0x000fe8000c101b04 */
[----:B------:R-:W-:Y:S04]  /*1900*/  STG.E.64 desc[UR4][R12.64+0x10], R2 ;  /* 0x000010020c007986 */ /* 0x000fe8000c101b04 */
[----:B--2---:R-:W-:Y:S04]  /*1910*/  STG.E.64 desc[UR4][R12.64+0x18], R14 ;  /* 0x0000180e0c007986 */ /* 0x004fe8000c101b04 */
[----:B----4-:R-:W-:Y:S04]  /*1920*/  STG.E.64 desc[UR4][R12.64+0x28], R18 ;  /* 0x000028120c007986 */ /* 0x010fe8000c101b04 */
[----:B---3--:R-:W-:Y:S01]  /*1930*/  STG.E desc[UR4][R12.64+0x20], R29 ;  /* 0x0000201d0c007986 */ /* 0x008fe2000c101904 */
[----:B------:R-:W-:Y:S05]  /*1940*/  EXIT ;  /* 0x000000000000794d */ /* 0x000fea0003800000 */
.L_x_0:
[----:B------:R-:W-:-:S00]  /*1950*/  BRA `(.L_x_0) ;  /* 0xfffffffc00fc7947 */ /* 0x000fc0000383ffff */
[----:B------:R-:W-:-:S00]  /*1960*/  NOP ;  /* 0x0000000000007918 */ /* 0x000fc00000000000 */
        /* <DEDUP_REMOVED lines=9> */
.L_x_13:


//--------------------- .text._Z9init_randP17curandStateXORWOWi --------------------------
	.section	.text._Z9init_randP17curandStateXORWOWi,"ax",@progbits
	.align	128
        .global         _Z9init_randP17curandStateXORWOWi
        .type           _Z9init_randP17curandStateXORWOWi,@function
        .size           _Z9init_randP17curandStateXORWOWi,(.L_x_14 - _Z9init_randP17curandStateXORWOWi)
        .other          _Z9init_randP17curandStateXORWOWi,@"STO_CUDA_ENTRY STV_DEFAULT"
_Z9init_randP17curandStateXORWOWi:
.text._Z9init_randP17curandStateXORWOWi:
[----:B------:R-:W-:Y:S01]  /*0000*/  LDC R1, c[0x0][0x37c] ;  /* 0x0000df00ff017b82 */ /* 0x000fe20000000800 */
[----:B------:R-:W0:Y:S07]  /*0010*/  S2R R0, SR_TID.X ;  /* 0x0000000000007919 */ /* 0x000e2e0000002100 */
[----:B------:R-:W0:Y:S08]  /*0020*/  S2UR UR4, SR_CTAID.X ;  /* 0x00000000000479c3 */ /* 0x000e300000002500 */
[----:B------:R-:W0:Y:S02]  /*0030*/  LDC R5, c[0x0][0x360] ;  /* 0x0000d800ff057b82 */ /* 0x000e240000000800 */
[----:B0-----:R-:W-:-:S05]  /*0040*/  IMAD R5, R5, UR4, R0 ;  /* 0x0000000405057c24 */ /* 0x001fca000f8e0200 */
[----:B------:R-:W-:-:S13]  /*0050*/  ISETP.GT.AND P0, PT, R5, 0x3e7, PT ;  /* 0x000003e70500780c */ /* 0x000fda0003f04270 */
[----:B------:R-:W-:Y:S05]  /*0060*/  @P0 EXIT ;  /* 0x000000000000094d */ /* 0x000fea0003800000 */
[----:B------:R-:W0:Y:S01]  /*0070*/  LDCU UR4, c[0x0][0x388] ;  /* 0x00007100ff0477ac */ /* 0x000e220008000800 */
[----:B------:R-:W1:Y:S01]  /*0080*/  LDC.64 R2, c[0x0][0x380] ;  /* 0x0000e000ff027b82 */ /* 0x000e620000000a00 */
[----:B------:R-:W-:Y:S02]  /*0090*/  IMAD.MOV.U32 R7, RZ, RZ, -0x266e14b1 ;  /* 0xd991eb4fff077424 */ /* 0x000fe400078e00ff */
[C---:B0-----:R-:W-:Y:S01]  /*00a0*/  VIADD R4, R5.reuse, UR4 ;  /* 0x0000000405047c36 */ /* 0x041fe20008000000 */
[----:B------:R-:W0:Y:S04]  /*00b0*/  LDCU.64 UR4, c[0x0][0x358] ;  /* 0x00006b00ff0477ac */ /* 0x000e280008000a00 */
[C---:B------:R-:W-:Y:S02]  /*00c0*/  LOP3.LUT R0, R4.reuse, 0xaad26b49, RZ, 0x3c, !PT ;  /* 0xaad26b4904007812 */ /* 0x040fe400078e3cff */
[----:B------:R-:W-:Y:S01]  /*00d0*/  ISETP.GT.AND P0, PT, R4, -0x1, PT ;  /* 0xffffffff0400780c */ /* 0x000fe20003f04270 */
[----:B-1----:R-:W-:-:S03]  /*00e0*/  IMAD.WIDE R2, R5, 0x30, R2 ;  /* 0x0000003005027825 */ /* 0x002fc600078e0202 */
[----:B------:R-:W-:Y:S01]  /*00f0*/  SEL R7, R7, 0x8bf16996, P0 ;  /* 0x8bf1699607077807 */ /* 0x000fe20000000000 */
[----:B------:R-:W-:-:S03]  /*0100*/  IMAD R0, R0, 0x4182bed5, RZ ;  /* 0x4182bed500007824 */ /* 0x000fc600078e02ff */
[C---:B------:R-:W-:Y:S01]  /*0110*/  LOP3.LUT R10, R7.reuse, 0x5491333, RZ, 0x3c, !PT ;  /* 0x05491333070a7812 */ /* 0x040fe200078e3cff */
[C---:B------:R-:W-:Y:S01]  /*0120*/  VIADD R9, R7.reuse, 0x1f123bb5 ;  /* 0x1f123bb507097836 */ /* 0x040fe20000000000 */
[C---:B------:R-:W-:Y:S02]  /*0130*/  IADD3 R5, PT, PT, R0.reuse, 0x75bcd15, RZ ;  /* 0x075bcd1500057810 */ /* 0x040fe40007ffe0ff */
[----:B------:R-:W-:Y:S01]  /*0140*/  IADD3 R4, PT, PT, R7, 0x64f0c9, R0 ;  /* 0x0064f0c907047810 */ /* 0x000fe20007ffe000 */
[----:B0-----:R-:W-:Y:S01]  /*0150*/  STG.E.64 desc[UR4][R2.64+0x18], RZ ;  /* 0x000018ff02007986 */ /* 0x001fe2000c101b04 */
[C---:B------:R-:W-:Y:S02]  /*0160*/  LOP3.LUT R8, R0.reuse, 0x159a55e5, RZ, 0x3c, !PT ;  /* 0x159a55e500087812 */ /* 0x040fe400078e3cff */
[----:B------:R-:W-:Y:S01]  /*0170*/  IADD3 R11, PT, PT, R0, 0x583f19, RZ ;  /* 0x00583f19000b7810 */ /* 0x000fe20007ffe0ff */
[----:B------:R-:W-:Y:S04]  /*0180*/  STG.E.64 desc[UR4][R2.64], R4 ;  /* 0x0000000402007986 */ /* 0x000fe8000c101b04 */
[----:B------:R-:W-:Y:S04]  /*0190*/  STG.E.64 desc[UR4][R2.64+0x8], R8 ;  /* 0x0000080802007986 */ /* 0x000fe8000c101b04 */
[----:B------:R-:W-:Y:S04]  /*01a0*/  STG.E desc[UR4][R2.64+0x20], RZ ;  /* 0x000020ff02007986 */ /* 0x000fe8000c101904 */
[----:B------:R-:W-:Y:S04]  /*01b0*/  STG.E.64 desc[UR4][R2.64+0x28], RZ ;  /* 0x000028ff02007986 */ /* 0x000fe8000c101b04 */
[----:B------:R-:W-:Y:S01]  /*01c0*/  STG.E.64 desc[UR4][R2.64+0x10], R10 ;  /* 0x0000100a02007986 */ /* 0x000fe2000c101b04 */
[----:B------:R-:W-:Y:S05]  /*01d0*/  EXIT ;  /* 0x000000000000794d */ /* 0x000fea0003800000 */
.L_x_1:
        /* <DEDUP_REMOVED lines=10> */
.L_x_14:


//--------------------- .text._Z11eliteKernelP9Individuo --------------------------
	.section	.text._Z11eliteKernelP9Individuo,"ax",@progbits
	.align	128
        .global         _Z11eliteKernelP9Individuo
        .type           _Z11eliteKernelP9Individuo,@function
        .size           _Z11eliteKernelP9Individuo,(.L_x_15 - _Z11eliteKernelP9Individuo)
        .other          _Z11eliteKernelP9Individuo,@"STO_CUDA_ENTRY STV_DEFAULT"
_Z11eliteKernelP9Individuo:
.text._Z11eliteKernelP9Individuo:
[----:B------:R-:W-:Y:S01]  /*0000*/  LDC R1, c[0x0][0x37c] ;  /* 0x0000df00ff017b82 */ /* 0x000fe20000000800 */
[----:B------:R-:W-:Y:S05]  /*0010*/  EXIT ;  /* 0x000000000000794d */ /* 0x000fea0003800000 */
.L_x_2:
        /* <DEDUP_REMOVED lines=14> */
.L_x_15:


//--------------------- .text._Z20crossSelectionKernelP9IndividuoS0_P17curandStateXORWOW --------------------------
	.section	.text._Z20crossSelectionKernelP9IndividuoS0_P17curandStateXORWOW,"ax",@progbits
	.align	128
        .global         _Z20crossSelectionKernelP9IndividuoS0_P17curandStateXORWOW
        .type           _Z20crossSelectionKernelP9IndividuoS0_P17curandStateXORWOW,@function
        .size           _Z20crossSelectionKernelP9IndividuoS0_P17curandStateXORWOW,(.L_x_16 - _Z20crossSelectionKernelP9IndividuoS0_P17curandStateXORWOW)
        .other          _Z20crossSelectionKernelP9IndividuoS0_P17curandStateXORWOW,@"STO_CUDA_ENTRY STV_DEFAULT"
_Z20crossSelectionKernelP9IndividuoS0_P17curandStateXORWOW:
.text._Z20crossSelectionKernelP9IndividuoS0_P17curandStateXORWOW:
[----:B------:R-:W-:Y:S01]  /*0000*/  LDC R1, c[0x0][0x37c] ;  /* 0x0000df00ff017b82 */ /* 0x000fe20000000800 */
[----:B------:R-:W0:Y:S07]  /*0010*/  S2R R0, SR_TID.X ;  /* 0x0000000000007919 */ /* 0x000e2e0000002100 */
[----:B------:R-:W1:Y:S01]  /*0020*/  S2UR UR4, SR_CTAID.X ;  /* 0x00000000000479c3 */ /* 0x000e620000002500 */
[----:B------:R-:W1:Y:S02]  /*0030*/  LDCU UR5, c[0x0][0x360] ;  /* 0x00006c00ff0577ac */ /* 0x000e640008000800 */
[----:B-1----:R-:W-:Y:S01]  /*0040*/  UIMAD UR4, UR4, UR5, URZ ;  /* 0x00000005040472a4 */ /* 0x002fe2000f8e02ff */
[----:B0-----:R-:W-:-:S05]  /*0050*/  IMAD.MOV R0, RZ, RZ, -R0 ;  /* 0x000000ffff007224 */ /* 0x001fca00078e0a00 */
[----:B------:R-:W-:-:S13]  /*0060*/  ISETP.NE.AND P0, PT, R0, UR4, PT ;  /* 0x0000000400007c0c */ /* 0x000fda000bf05270 */
[----:B------:R-:W-:Y:S05]  /*0070*/  @P0 EXIT ;  /* 0x000000000000094d */ /* 0x000fea0003800000 */
[----:B------:R-:W0:Y:S01]  /*0080*/  LDC.64 R6, c[0x0][0x390] ;  /* 0x0000e400ff067b82 */ /* 0x000e220000000a00 */
[----:B------:R-:W0:Y:S02]  /*0090*/  LDCU.64 UR4, c[0x0][0x358] ;  /* 0x00006b00ff0477ac */ /* 0x000e240008000a00 */
[----:B0-----:R-:W2:Y:S04]  /*00a0*/  LDG.E.64 R18, desc[UR4][R6.64] ;  /* 0x0000000406127981 */ /* 0x001ea8000c1e1b00 */
[----:B------:R-:W3:Y:S04]  /*00b0*/  LDG.E.64 R8, desc[UR4][R6.64+0x10] ;  /* 0x0000100406087981 */ /* 0x000ee8000c1e1b00 */
[----:B------:R-:W4:Y:S01]  /*00c0*/  LDG.E.64 R4, desc[UR4][R6.64+0x8] ;  /* 0x0000080406047981 */ /* 0x000f22000c1e1b00 */
[----:B------:R-:W-:Y:S01]  /*00d0*/  UMOV UR6, 0xfac1d29e ;  /* 0xfac1d29e00067882 */ /* 0x000fe20000000000 */
[----:B------:R-:W-:Y:S01]  /*00e0*/  UMOV UR7, 0x408f3fff ;  /* 0x408f3fff00077882 */ /* 0x000fe20000000000 */
[----:B------:R-:W-:Y:S01]  /*00f0*/  UMOV UR8, 0xd2f1a9fc ;  /* 0xd2f1a9fc00087882 */ /* 0x000fe20000000000 */
[----:B------:R-:W-:Y:S01]  /*0100*/  UMOV UR9, 0x3f50624d ;  /* 0x3f50624d00097882 */ /* 0x000fe20000000000 */
[----:B------:R0:W5:Y:S04]  /*0110*/  LDG.E R17, desc[UR4][R6.64+0x20] ;  /* 0x0000200406117981 */ /* 0x000168000c1e1900 */
[----:B------:R0:W5:Y:S04]  /*0120*/  LDG.E.64 R10, desc[UR4][R6.64+0x28] ;  /* 0x00002804060a7981 */ /* 0x000168000c1e1b00 */
[----:B------:R0:W5:Y:S01]  /*0130*/  LDG.E.64 R12, desc[UR4][R6.64+0x18] ;  /* 0x00001804060c7981 */ /* 0x000162000c1e1b00 */
[----:B--2---:R-:W-:Y:S01]  /*0140*/  SHF.R.U32.HI R0, RZ, 0x2, R19 ;  /* 0x00000002ff007819 */ /* 0x004fe20000011613 */
[----:B------:R-:W-:-:S03]  /*0150*/  VIADD R14, R18, 0x587c5 ;  /* 0x000587c5120e7836 */ /* 0x000fc60000000000 */
[----:B------:R-:W-:Y:S01]  /*0160*/  LOP3.LUT R0, R0, R19, RZ, 0x3c, !PT ;  /* 0x0000001300007212 */ /* 0x000fe200078e3cff */
[----:B---3--:R-:W-:Y:S02]  /*0170*/  IMAD.SHL.U32 R2, R9, 0x10, RZ ;  /* 0x0000001009027824 */ /* 0x008fe400078e00ff */
[----:B------:R-:W-:Y:S02]  /*0180*/  IMAD.MOV.U32 R21, RZ, RZ, R8 ;  /* 0x000000ffff157224 */ /* 0x000fe400078e0008 */
[----:B------:R-:W-:Y:S02]  /*0190*/  IMAD.SHL.U32 R3, R0, 0x2, RZ ;  /* 0x0000000200037824 */ /* 0x000fe400078e00ff */
[----:B----4-:R-:W-:-:S03]  /*01a0*/  IMAD.MOV.U32 R20, RZ, RZ, R5 ;  /* 0x000000ffff147224 */ /* 0x010fc600078e0005 */
[----:B------:R-:W-:-:S04]  /*01b0*/  LOP3.LUT R3, R9, R2, R3, 0x96, !PT ;  /* 0x0000000209037212 */ /* 0x000fc800078e9603 */
[----:B------:R-:W-:Y:S01]  /*01c0*/  LOP3.LUT R15, R3, R0, RZ, 0x3c, !PT ;  /* 0x00000000030f7212 */ /* 0x000fe200078e3cff */
[----:B------:R-:W-:-:S04]  /*01d0*/  IMAD.MOV.U32 R0, RZ, RZ, 0x2f800000 ;  /* 0x2f800000ff007424 */ /* 0x000fc800078e00ff */
[----:B------:R-:W-:-:S05]  /*01e0*/  IMAD.IADD R2, R15, 0x1, R14 ;  /* 0x000000010f027824 */ /* 0x000fca00078e020e */
[----:B------:R-:W-:-:S05]  /*01f0*/  I2FP.F32.U32 R3, R2 ;  /* 0x0000000200037245 */ /* 0x000fca0000201000 */
[----:B------:R-:W-:-:S04]  /*0200*/  FFMA R16, R3, R0, 1.1641532182693481445e-10 ;  /* 0x2f00000003107423 */ /* 0x000fc80000000000 */
[----:B------:R-:W1:Y:S02]  /*0210*/  F2F.F64.F32 R2, R16 ;  /* 0x0000001000027310 */ /* 0x000e640000201800 */
[----:B-1----:R-:W-:-:S08]  /*0220*/  DMUL R2, R2, 20 ;  /* 0x4034000002027828 */ /* 0x002fd00000000000 */
[----:B------:R-:W-:-:S08]  /*0230*/  DMUL R2, R2, UR6 ;  /* 0x0000000602027c28 */ /* 0x000fd00008000000 */
[----:B------:R-:W-:Y:S01]  /*0240*/  DSETP.GEU.AND P0, PT, R2, UR8, PT ;  /* 0x0000000802007e2a */ /* 0x000fe2000bf0e000 */
[----:B------:R-:W-:Y:S02]  /*0250*/  IMAD.MOV.U32 R2, RZ, RZ, R9 ;  /* 0x000000ffff027224 */ /* 0x000fe400078e0009 */
[----:B------:R-:W-:-:S11]  /*0260*/  IMAD.MOV.U32 R3, RZ, RZ, R15 ;  /* 0x000000ffff037224 */ /* 0x000fd600078e000f */
[----:B0-----:R-:W-:Y:S05]  /*0270*/  @P0 BRA `(.L_x_3) ;  /* 0x0000001c00240947 */ /* 0x001fea0003800000 */
[----:B------:R-:W-:Y:S01]  /*0280*/  SHF.R.U32.HI R3, RZ, 0x2, R4 ;  /* 0x00000002ff037819 */ /* 0x000fe20000011604 */
[----:B------:R-:W-:Y:S02]  /*0290*/  IMAD.SHL.U32 R2, R15, 0x10, RZ ;  /* 0x000000100f027824 */ /* 0x000fe400078e00ff */
[----:B------:R-:W-:Y:S01]  /*02a0*/  VIADD R14, R18, 0xb0f8a ;  /* 0x000b0f8a120e7836 */ /* 0x000fe20000000000 */
[----:B------:R-:W-:-:S05]  /*02b0*/  LOP3.LUT R3, R3, R4, RZ, 0x3c, !PT ;  /* 0x0000000403037212 */ /* 0x000fca00078e3cff */
[----:B------:R-:W-:-:S05]  /*02c0*/  IMAD.SHL.U32 R4, R3, 0x2, RZ ;  /* 0x0000000203047824 */ /* 0x000fca00078e00ff */
[----:B------:R-:W-:-:S04]  /*02d0*/  LOP3.LUT R2, R3, R4, R2, 0x96, !PT ;  /* 0x0000000403027212 */ /* 0x000fc800078e9602 */
[----:B------:R-:W-:-:S05]  /*02e0*/  LOP3.LUT R3, R2, R15, RZ, 0x3c, !PT ;  /* 0x0000000f02037212 */ /* 0x000fca00078e3cff */
[----:B------:R-:W-:-:S05]  /*02f0*/  IMAD.IADD R2, R3, 0x1, R14 ;  /* 0x0000000103027824 */ /* 0x000fca00078e020e */
[----:B------:R-:W-:-:S05]  /*0300*/  I2FP.F32.U32 R19, R2 ;  /* 0x0000000200137245 */ /* 0x000fca0000201000 */
[----:B------:R-:W-:-:S04]  /*0310*/  FFMA R2, R19, R0, 1.1641532182693481445e-10 ;  /* 0x2f00000013027423 */ /* 0x000fc80000000000 */
[----:B------:R-:W0:Y:S02]  /*0320*/  F2F.F64.F32 R18, R2 ;  /* 0x0000000200127310 */ /* 0x000e240000201800 */
[----:B0-----:R-:W-:-:S08]  /*0330*/  DMUL R18, R18, 20 ;  /* 0x4034000012127828 */ /* 0x001fd00000000000 */
[----:B------:R-:W-:-:S06]  /*0340*/  DMUL R18, R18, UR6 ;  /* 0x0000000612127c28 */ /* 0x000fcc0008000000 */
[----:B------:R-:W0:Y:S02]  /*0350*/  F2I.F64.TRUNC R23, R18 ;  /* 0x0000001200177311 */ /* 0x000e24000030d100 */
[----:B0-----:R-:W-:-:S13]  /*0360*/  ISETP.GT.AND P0, PT, R23, 0x13, PT ;  /* 0x000000131700780c */ /* 0x001fda0003f04270 */
[----:B------:R-:W-:Y:S05]  /*0370*/  @P0 BRA `(.L_x_4) ;  /* 0x0000000800b00947 */ /* 0x000fea0003800000 */
[----:B------:R-:W-:Y:S02]  /*0380*/  IMAD.MOV R2, RZ, RZ, -R23 ;  /* 0x000000ffff027224 */ /* 0x000fe400078e0a17 */
[----:B------:R-:W-:-:S03]  /*0390*/  VIADD R4, R23, 0xffffffef ;  /* 0xffffffef17047836 */ /* 0x000fc60000000000 */
[----:B------:R-:W-:Y:S02]  /*03a0*/  LOP3.LUT P1, R2, R2, 0x3, RZ, 0xc0, !PT ;  /* 0x0000000302027812 */ /* 0x000fe4000782c0ff */
[----:B------:R-:W-:-:S11]  /*03b0*/  ISETP.GE.U32.AND P0, PT, R4, 0x3, PT ;  /* 0x000000030400780c */ /* 0x000fd60003f06070 */
[----:B------:R-:W-:Y:S05]  /*03c0*/  @!P1 BRA `(.L_x_5) ;  /* 0x0000000000349947 */ /* 0x000fea0003800000 */
[----:B------:R-:W-:-:S07]  /*03d0*/  IMAD.MOV R2, RZ, RZ, -R2 ;  /* 0x000000ffff027224 */ /* 0x000fce00078e0a02 */
.L_x_6:
[----:B0-----:R-:W0:Y:S01]  /*03e0*/  LDC.64 R18, c[0x0][0x388] ;  /* 0x0000e200ff127b82 */ /* 0x001e220000000a00 */
[----:B------:R-:W-:Y:S02]  /*03f0*/  SHF.R.S32.HI R4, RZ, 0x1f, R23 ;  /* 0x0000001fff047819 */ /* 0x000fe40000011417 */
[----:B0-----:R-:W-:-:S04]  /*0400*/  IADD3 R18, P1, P2, R23, 0x20, R18 ;  /* 0x0000002017127810 */ /* 0x001fc80007a3e012 */
[----:B------:R-:W-:-:S05]  /*0410*/  IADD3.X R19, PT, PT, R4, R19, RZ, P1, P2 ;  /* 0x0000001304137210 */ /* 0x000fca0000fe44ff */
[----:B------:R-:W2:Y:S04]  /*0420*/  LDG.E.U8 R25, desc[UR4][R18.64] ;  /* 0x0000000412197981 */ /* 0x000ea8000c1e1100 */
[----:B------:R-:W3:Y:S01]  /*0430*/  LDG.E.U8 R21, desc[UR4][R18.64+-0x20] ;  /* 0xffffe00412157981 */ /* 0x000ee2000c1e1100 */
[----:B------:R-:W-:Y:S02]  /*0440*/  VIADD R2, R2, 0x1 ;  /* 0x0000000102027836 */ /* 0x000fe40000000000 */
[----:B------:R-:W-:-:S03]  /*0450*/  VIADD R23, R23, 0x1 ;  /* 0x0000000117177836 */ /* 0x000fc60000000000 */
[----:B------:R-:W-:Y:S01]  /*0460*/  ISETP.NE.AND P1, PT, R2, RZ, PT ;  /* 0x000000ff0200720c */ /* 0x000fe20003f25270 */
[----:B--2---:R0:W-:Y:S04]  /*0470*/  STG.E.U8 desc[UR4][R18.64+-0x20], R25 ;  /* 0xffffe01912007986 */ /* 0x0041e8000c101104 */
[----:B---3--:R0:W-:Y:S08]  /*0480*/  STG.E.U8 desc[UR4][R18.64], R21 ;  /* 0x0000001512007986 */ /* 0x0081f0000c101104 */
[----:B------:R-:W-:Y:S05]  /*0490*/  @P1 BRA `(.L_x_6) ;  /* 0xfffffffc00d01947 */ /* 0x000fea000383ffff */
.L_x_5:
[----:B------:R-:W-:Y:S05]  /*04a0*/  @!P0 BRA `(.L_x_4) ;  /* 0x0000000800648947 */ /* 0x000fea0003800000 */
[----:B------:R-:W-:-:S13]  /*04b0*/  ISETP.GE.AND P0, PT, R23, 0x14, PT ;  /* 0x000000141700780c */ /* 0x000fda0003f06270 */
[----:B------:R-:W-:Y:S05]  /*04c0*/  @P0 BRA `(.L_x_7) ;  /* 0x0000000800040947 */ /* 0x000fea0003800000 */
[----:B------:R-:W-:Y:S02]  /*04d0*/  IADD3 R2, PT, PT, -R23, 0x14, RZ ;  /* 0x0000001417027810 */ /* 0x000fe40007ffe1ff */
[----:B------:R-:W-:Y:S02]  /*04e0*/  PLOP3.LUT P0, PT, PT, PT, PT, 0x80, 0x8 ;  /* 0x000000000008781c */ /* 0x000fe40003f0f070 */
[----:B------:R-:W-:-:S13]  /*04f0*/  ISETP.GT.AND P1, PT, R2, 0xc, PT ;  /* 0x0000000c0200780c */ /* 0x000fda0003f24270 */
[----:B------:R-:W-:Y:S05]  /*0500*/  @!P1 BRA `(.L_x_8) ;  /* 0x0000000400409947 */ /* 0x000fea0003800000 */
[----:B------:R-:W-:-:S13]  /*0510*/  PLOP3.LUT P0, PT, PT, PT, PT, 0x8, 0x80 ;  /* 0x000000000080781c */ /* 0x000fda0003f0e170 */
.L_x_9:
[----:B01----:R-:W0:Y:S02]  /*0520*/  LDC.64 R20, c[0x0][0x388] ;  /* 0x0000e200ff147b82 */ /* 0x003e240000000a00 */
[----:B0-----:R-:W-:-:S04]  /*0530*/  IADD3 R18, P1, PT, R23, R20, RZ ;  /* 0x0000001417127210 */ /* 0x001fc80007f3e0ff */
[----:B------:R-:W-:-:S05]  /*0540*/  LEA.HI.X.SX32 R19, R23, R21, 0x1, P1 ;  /* 0x0000001517137211 */ /* 0x000fca00008f0eff */
[----:B------:R-:W2:Y:S04]  /*0550*/  LDG.E.U8 R29, desc[UR4][R18.64+0x20] ;  /* 0x00002004121d7981 */ /* 0x000ea8000c1e1100 */
[----:B------:R-:W3:Y:S04]  /*0560*/  LDG.E.U8 R27, desc[UR4][R18.64] ;  /* 0x00000004121b7981 */ /* 0x000ee8000c1e1100 */
[----:B------:R-:W4:Y:S04]  /*0570*/  LDG.E.U8 R4, desc[UR4][R18.64+0x21] ;  /* 0x0000210412047981 */ /* 0x000f28000c1e1100 */
[----:B------:R-:W4:Y:S04]  /*0580*/  LDG.E.U8 R2, desc[UR4][R18.64+0x1] ;  /* 0x0000010412027981 */ /* 0x000f28000c1e1100 */
[----:B------:R-:W4:Y:S04]  /*0590*/  LDG.E.U8 R22, desc[UR4][R18.64+0x22] ;  /* 0x0000220412167981 */ /* 0x000f28000c1e1100 */
[----:B------:R-:W4:Y:S04]  /*05a0*/  LDG.E.U8 R16, desc[UR4][R18.64+0x2] ;  /* 0x0000020412107981 */ /* 0x000f28000c1e1100 */
[----:B------:R-:W4:Y:S04]  /*05b0*/  LDG.E.U8 R28, desc[UR4][R18.64+0x23] ;  /* 0x00002304121c7981 */ /* 0x000f28000c1e1100 */
[----:B------:R-:W4:Y:S01]  /*05c0*/  LDG.E.U8 R26, desc[UR4][R18.64+0x3] ;  /* 0x00000304121a7981 */ /* 0x000f22000c1e1100 */
[----:B------:R-:W-:-:S05]  /*05d0*/  VIADD R25, R23, 0x4 ;  /* 0x0000000417197836 */ /* 0x000fca0000000000 */
[----:B------:R-:W-:-:S04]  /*05e0*/  IADD3 R24, P1, PT, R25, R20, RZ ;  /* 0x0000001419187210 */ /* 0x000fc80007f3e0ff */
[----:B------:R-:W-:Y:S01]  /*05f0*/  LEA.HI.X.SX32 R25, R25, R21, 0x1, P1 ;  /* 0x0000001519197211 */ /* 0x000fe200008f0eff */
[----:B--2---:R0:W-:Y:S04]  /*0600*/  STG.E.U8 desc[UR4][R18.64], R29 ;  /* 0x0000001d12007986 */ /* 0x0041e8000c101104 */
[----:B---3--:R1:W-:Y:S04]  /*0610*/  STG.E.U8 desc[UR4][R18.64+0x20], R27 ;  /* 0x0000201b12007986 */ /* 0x0083e8000c101104 */
[----:B----4-:R-:W-:Y:S04]  /*0620*/  STG.E.U8 desc[UR4][R18.64+0x1], R4 ;  /* 0x0000010412007986 */ /* 0x010fe8000c101104 */
[----:B------:R2:W-:Y:S04]  /*0630*/  STG.E.U8 desc[UR4][R18.64+0x21], R2 ;  /* 0x0000210212007986 */ /* 0x0005e8000c101104 */
[----:B------:R3:W-:Y:S04]  /*0640*/  STG.E.U8 desc[UR4][R18.64+0x2], R22 ;  /* 0x0000021612007986 */ /* 0x0007e8000c101104 */
[----:B------:R4:W-:Y:S04]  /*0650*/  STG.E.U8 desc[UR4][R18.64+0x22], R16 ;  /* 0x0000221012007986 */ /* 0x0009e8000c101104 */
[----:B------:R4:W-:Y:S04]  /*0660*/  STG.E.U8 desc[UR4][R18.64+0x3], R28 ;  /* 0x0000031c12007986 */ /* 0x0009e8000c101104 */
[----:B------:R4:W-:Y:S04]  /*0670*/  STG.E.U8 desc[UR4][R18.64+0x23], R26 ;  /* 0x0000231a12007986 */ /* 0x0009e8000c101104 */
[----:B0-----:R-:W4:Y:S04]  /*0680*/  LDG.E.U8 R29, desc[UR4][R24.64+0x20] ;  /* 0x00002004181d7981 */ /* 0x001f28000c1e1100 */
[----:B-1----:R-:W4:Y:S04]  /*0690*/  LDG.E.U8 R27, desc[UR4][R24.64] ;  /* 0x00000004181b7981 */ /* 0x002f28000c1e1100 */
[----:B--2---:R-:W2:Y:S04]  /*06a0*/  LDG.E.U8 R2, desc[UR4][R24.64+0x21] ;  /* 0x0000210418027981 */ /* 0x004ea8000c1e1100 */
[----:B------:R-:W2:Y:S04]  /*06b0*/  LDG.E.U8 R4, desc[UR4][R24.64+0x1] ;  /* 0x0000010418047981 */ /* 0x000ea8000c1e1100 */
[----:B---3--:R-:W3:Y:S04]  /*06c0*/  LDG.E.U8 R22, desc[UR4][R24.64+0x22] ;  /* 0x0000220418167981 */ /* 0x008ee8000c1e1100 */
[----:B----4-:R-:W4:Y:S04]  /*06d0*/  LDG.E.U8 R16, desc[UR4][R24.64+0x2] ;  /* 0x0000020418107981 */ /* 0x010f28000c1e1100 */
[----:B------:R-:W4:Y:S04]  /*06e0*/  LDG.E.U8 R28, desc[UR4][R24.64+0x23] ;  /* 0x00002304181c7981 */ /* 0x000f28000c1e1100 */
[----:B------:R-:W4:Y:S01]  /*06f0*/  LDG.E.U8 R26, desc[UR4][R24.64+0x3] ;  /* 0x00000304181a7981 */ /* 0x000f22000c1e1100 */
[----:B------:R-:W-:-:S05]  /*0700*/  VIADD R19, R23, 0x8 ;  /* 0x0000000817137836 */ /* 0x000fca0000000000 */
[----:B------:R-:W-:-:S04]  /*0710*/  IADD3 R18, P1, PT, R19, R20, RZ ;  /* 0x0000001413127210 */ /* 0x000fc80007f3e0ff */
[----:B------:R-:W-:Y:S01]  /*0720*/  LEA.HI.X.SX32 R19, R19, R21, 0x1, P1 ;  /* 0x0000001513137211 */ /* 0x000fe200008f0eff */
[----:B------:R-:W-:Y:S04]  /*0730*/  STG.E.U8 desc[UR4][R24.64], R29 ;  /* 0x0000001d18007986 */ /* 0x000fe8000c101104 */
[----:B------:R-:W-:Y:S04]  /*0740*/  STG.E.U8 desc[UR4][R24.64+0x20], R27 ;  /* 0x0000201b18007986 */ /* 0x000fe8000c101104 */
[----:B--2---:R-:W-:Y:S04]  /*0750*/  STG.E.U8 desc[UR4][R24.64+0x1], R2 ;  /* 0x0000010218007986 */ /* 0x004fe8000c101104 */
[----:B------:R0:W-:Y:S04]  /*0760*/  STG.E.U8 desc[UR4][R24.64+0x21], R4 ;  /* 0x0000210418007986 */ /* 0x0001e8000c101104 */
[----:B---3--:R-:W-:Y:S04]  /*0770*/  STG.E.U8 desc[UR4][R24.64+0x2], R22 ;  /* 0x0000021618007986 */ /* 0x008fe8000c101104 */
[----:B----4-:R1:W-:Y:S04]  /*0780*/  STG.E.U8 desc[UR4][R24.64+0x22], R16 ;  /* 0x0000221018007986 */ /* 0x0103e8000c101104 */
[----:B------:R-:W-:Y:S04]  /*0790*/  STG.E.U8 desc[UR4][R24.64+0x3], R28 ;  /* 0x0000031c18007986 */ /* 0x000fe8000c101104 */
[----:B------:R2:W-:Y:S04]  /*07a0*/  STG.E.U8 desc[UR4][R24.64+0x23], R26 ;  /* 0x0000231a18007986 */ /* 0x0005e8000c101104 */
[----:B0-----:R-:W3:Y:S04]  /*07b0*/  LDG.E.U8 R4, desc[UR4][R18.64+0x20] ;  /* 0x0000200412047981 */ /* 0x001ee8000c1e1100 */
[----:B------:R-:W4:Y:S04]  /*07c0*/  LDG.E.U8 R2, desc[UR4][R18.64] ;  /* 0x0000000412027981 */ /* 0x000f28000c1e1100 */
[----:B------:R-:W4:Y:S04]  /*07d0*/  LDG.E.U8 R27, desc[UR4][R18.64+0x1] ;  /* 0x00000104121b7981 */ /* 0x000f28000c1e1100 */
[----:B------:R-:W4:Y:S04]  /*07e0*/  LDG.E.U8 R29, desc[UR4][R18.64+0x21] ;  /* 0x00002104121d7981 */ /* 0x000f28000c1e1100 */
[----:B-1----:R-:W4:Y:S04]  /*07f0*/  LDG.E.U8 R16, desc[UR4][R18.64+0x22] ;  /* 0x0000220412107981 */ /* 0x002f28000c1e1100 */
[----:B--2---:R-:W2:Y:S04]  /*0800*/  LDG.E.U8 R26, desc[UR4][R18.64+0x23] ;  /* 0x00002304121a7981 */ /* 0x004ea8000c1e1100 */
[----:B------:R-:W2:Y:S04]  /*0810*/  LDG.E.U8 R22, desc[UR4][R18.64+0x3] ;  /* 0x0000030412167981 */ /* 0x000ea8000c1e1100 */
[----:B---3--:R0:W-:Y:S04]  /*0820*/  STG.E.U8 desc[UR4][R18.64], R4 ;  /* 0x0000000412007986 */ /* 0x0081e8000c101104 */
[----:B0-----:R-:W3:Y:S01]  /*0830*/  LDG.E.U8 R4, desc[UR4][R18.64+0x2] ;  /* 0x0000020412047981 */ /* 0x001ee2000c1e1100 */
[----:B------:R-:W-:-:S05]  /*0840*/  VIADD R24, R23, 0xc ;  /* 0x0000000c17187836 */ /* 0x000fca0000000000 */
[----:B------:R-:W-:-:S04]  /*0850*/  IADD3 R20, P1, PT, R24, R20, RZ ;  /* 0x0000001418147210 */ /* 0x000fc80007f3e0ff */
[----:B------:R-:W-:Y:S01]  /*0860*/  LEA.HI.X.SX32 R21, R24, R21, 0x1, P1 ;  /* 0x0000001518157211 */ /* 0x000fe200008f0eff */
[----:B----4-:R0:W-:Y:S04]  /*0870*/  STG.E.U8 desc[UR4][R18.64+0x20], R2 ;  /* 0x0000200212007986 */ /* 0x0101e8000c101104 */
[----:B------:R-:W-:Y:S04]  /*0880*/  STG.E.U8 desc[UR4][R18.64+0x1], R29 ;  /* 0x0000011d12007986 */ /* 0x000fe8000c101104 */
[----:B------:R1:W-:Y:S04]  /*0890*/  STG.E.U8 desc[UR4][R18.64+0x21], R27 ;  /* 0x0000211b12007986 */ /* 0x0003e8000c101104 */
[----:B------:R-:W-:Y:S04]  /*08a0*/  STG.E.U8 desc[UR4][R18.64+0x2], R16 ;  /* 0x0000021012007986 */ /* 0x000fe8000c101104 */
[----:B--2---:R-:W-:Y:S04]  /*08b0*/  STG.E.U8 desc[UR4][R18.64+0x3], R26 ;  /* 0x0000031a12007986 */ /* 0x004fe8000c101104 */
[----:B------:R-:W-:Y:S04]  /*08c0*/  STG.E.U8 desc[UR4][R18.64+0x23], R22 ;  /* 0x0000231612007986 */ /* 0x000fe8000c101104 */
[----:B---3--:R2:W-:Y:S04]  /*08d0*/  STG.E.U8 desc[UR4][R18.64+0x22], R4 ;  /* 0x0000220412007986 */ /* 0x0085e8000c101104 */
[----:B------:R-:W3:Y:S04]  /*08e0*/  LDG.E.U8 R24, desc[UR4][R20.64+0x20] ;  /* 0x0000200414187981 */ /* 0x000ee8000c1e1100 */
[----:B------:R-:W4:Y:S04]  /*08f0*/  LDG.E.U8 R25, desc[UR4][R20.64] ;  /* 0x0000000414197981 */ /* 0x000f28000c1e1100 */
[----:B------:R-:W4:Y:S04]  /*0900*/  LDG.E.U8 R28, desc[UR4][R20.64+0x21] ;  /* 0x00002104141c7981 */ /* 0x000f28000c1e1100 */
[----:B0-----:R-:W4:Y:S04]  /*0910*/  LDG.E.U8 R2, desc[UR4][R20.64+0x1] ;  /* 0x0000010414027981 */ /* 0x001f28000c1e1100 */
[----:B-1----:R-:W4:Y:S04]  /*0920*/  LDG.E.U8 R27, desc[UR4][R20.64+0x22] ;  /* 0x00002204141b7981 */ /* 0x002f28000c1e1100 */
[----:B------:R-:W4:Y:S04]  /*0930*/  LDG.E.U8 R29, desc[UR4][R20.64+0x2] ;  /* 0x00000204141d7981 */ /* 0x000f28000c1e1100 */
[----:B--2---:R-:W2:Y:S04]  /*0940*/  LDG.E.U8 R4, desc[UR4][R20.64+0x23] ;  /* 0x0000230414047981 */ /* 0x004ea8000c1e1100 */
[----:B------:R-:W2:Y:S01]  /*0950*/  LDG.E.U8 R16, desc[UR4][R20.64+0x3] ;  /* 0x0000030414107981 */ /* 0x000ea2000c1e1100 */
[----:B------:R-:W-:-:S05]  /*0960*/  VIADD R23, R23, 0x10 ;  /* 0x0000001017177836 */ /* 0x000fca0000000000 */
[----:B------:R-:W-:Y:S01]  /*0970*/  ISETP.GE.AND P1, PT, R23, 0x8, PT ;  /* 0x000000081700780c */ /* 0x000fe20003f26270 */
[----:B---3--:R1:W-:Y:S04]  /*0980*/  STG.E.U8 desc[UR4][R20.64], R24 ;  /* 0x0000001814007986 */ /* 0x0083e8000c101104 */
[----:B----4-:R1:W-:Y:S04]  /*0990*/  STG.E.U8 desc[UR4][R20.64+0x20], R25 ;  /* 0x0000201914007986 */ /* 0x0103e8000c101104 */
[----:B------:R1:W-:Y:S04]  /*09a0*/  STG.E.U8 desc[UR4][R20.64+0x1], R28 ;  /* 0x0000011c14007986 */ /* 0x0003e8000c101104 */
[----:B------:R1:W-:Y:S04]  /*09b0*/  STG.E.U8 desc[UR4][R20.64+0x21], R2 ;  /* 0x0000210214007986 */ /* 0x0003e8000c101104 */
[----:B------:R1:W-:Y:S04]  /*09c0*/  STG.E.U8 desc[UR4][R20.64+0x2], R27 ;  /* 0x0000021b14007986 */ /* 0x0003e8000c101104 */
[----:B------:R1:W-:Y:S04]  /*09d0*/  STG.E.U8 desc[UR4][R20.64+0x22], R29 ;  /* 0x0000221d14007986 */ /* 0x0003e8000c101104 */
[----:B--2---:R1:W-:Y:S04]  /*09e0*/  STG.E.U8 desc[UR4][R20.64+0x3], R4 ;  /* 0x0000030414007986 */ /* 0x0043e8000c101104 */
[----:B------:R1:W-:Y:S01]  /*09f0*/  STG.E.U8 desc[UR4][R20.64+0x23], R16 ;  /* 0x0000231014007986 */ /* 0x0003e2000c101104 */
[----:B------:R-:W-:Y:S05]  /*0a00*/  @!P1 BRA `(.L_x_9) ;  /* 0xfffffff800c49947 */ /* 0x000fea000383ffff */
.L_x_8:
[----:B-1----:R-:W-:-:S04]  /*0a10*/  IADD3 R2, PT, PT, -R23, 0x14, RZ ;  /* 0x0000001417027810 */ /* 0x002fc80007ffe1ff */
[----:B------:R-:W-:-:S13]  /*0a20*/  ISETP.GT.AND P1, PT, R2, 0x4, PT ;  /* 0x000000040200780c */ /* 0x000fda0003f24270 */
[----:B------:R-:W-:Y:S05]  /*0a30*/  @!P1 BRA `(.L_x_10) ;  /* 0x0000000000a09947 */ /* 0x000fea0003800000 */
[----:B0-----:R-:W0:Y:S02]  /*0a40*/  LDC.64 R20, c[0x0][0x388] ;  /* 0x0000e200ff147b82 */ /* 0x001e240000000a00 */
        /* <DEDUP_REMOVED lines=15> */
[----:B----4-:R2:W-:Y:S04]  /*0b40*/  STG.E.U8 desc[UR4][R18.64+0x21], R25 ;  /* 0x0000211912007986 */ /* 0x0105e8000c101104 */
[----:B------:R3:W-:Y:S04]  /*0b50*/  STG.E.U8 desc[UR4][R18.64+0x1], R27 ;  /* 0x0000011b12007986 */ /* 0x0007e8000c101104 */
[----:B------:R-:W-:Y:S04]  /*0b60*/  STG.E.U8 desc[UR4][R18.64+0x2], R16 ;  /* 0x0000021012007986 */ /* 0x000fe8000c101104 */
[----:B------:R4:W-:Y:S04]  /*0b70*/  STG.E.U8 desc[UR4][R18.64+0x22], R4 ;  /* 0x0000220412007986 */ /* 0x0009e8000c101104 */
[----:B------:R1:W-:Y:S04]  /*0b80*/  STG.E.U8 desc[UR4][R18.64+0x3], R24 ;  /* 0x0000031812007986 */ /* 0x0003e8000c101104 */
[----:B------:R2:W-:Y:S04]  /*0b90*/  STG.E.U8 desc[UR4][R18.64+0x23], R22 ;  /* 0x0000231612007986 */ /* 0x0005e8000c101104 */
[----:B0-----:R-:W4:Y:S04]  /*0ba0*/  LDG.E.U8 R2, desc[UR4][R20.64+0x20] ;  /* 0x0000200414027981 */ /* 0x001f28000c1e1100 */
[----:B-1----:R-:W4:Y:S04]  /*0bb0*/  LDG.E.U8 R29, desc[UR4][R20.64] ;  /* 0x00000004141d7981 */ /* 0x002f28000c1e1100 */
[----:B------:R-:W4:Y:S04]  /*0bc0*/  LDG.E.U8 R28, desc[UR4][R20.64+0x21] ;  /* 0x00002104141c7981 */ /* 0x000f28000c1e1100 */
[----:B------:R-:W4:Y:S04]  /*0bd0*/  LDG.E.U8 R26, desc[UR4][R20.64+0x1] ;  /* 0x00000104141a7981 */ /* 0x000f28000c1e1100 */
[----:B--2---:R-:W2:Y:S04]  /*0be0*/  LDG.E.U8 R25, desc[UR4][R20.64+0x22] ;  /* 0x0000220414197981 */ /* 0x004ea8000c1e1100 */
[----:B---3--:R-:W3:Y:S04]  /*0bf0*/  LDG.E.U8 R27, desc[UR4][R20.64+0x2] ;  /* 0x00000204141b7981 */ /* 0x008ee8000c1e1100 */
[----:B----4-:R-:W4:Y:S04]  /*0c00*/  LDG.E.U8 R4, desc[UR4][R20.64+0x23] ;  /* 0x0000230414047981 */ /* 0x010f28000c1e1100 */
[----:B------:R-:W4:Y:S01]  /*0c10*/  LDG.E.U8 R16, desc[UR4][R20.64+0x3] ;  /* 0x0000030414107981 */ /* 0x000f22000c1e1100 */
[----:B------:R-:W-:Y:S01]  /*0c20*/  PLOP3.LUT P0, PT, PT, PT, PT, 0x8, 0x80 ;  /* 0x000000000080781c */ /* 0x000fe20003f0e170 */
[----:B------:R-:W-:-:S02]  /*0c30*/  VIADD R23, R23, 0x8 ;  /* 0x0000000817177836 */ /* 0x000fc40000000000 */
[----:B------:R1:W-:Y:S04]  /*0c40*/  STG.E.U8 desc[UR4][R20.64], R2 ;  /* 0x0000000214007986 */ /* 0x0003e8000c101104 */
[----:B------:R1:W-:Y:S04]  /*0c50*/  STG.E.U8 desc[UR4][R20.64+0x20], R29 ;  /* 0x0000201d14007986 */ /* 0x0003e8000c101104 */
[----:B------:R1:W-:Y:S04]  /*0c60*/  STG.E.U8 desc[UR4][R20.64+0x1], R28 ;  /* 0x0000011c14007986 */ /* 0x0003e8000c101104 */
[----:B------:R1:W-:Y:S04]  /*0c70*/  STG.E.U8 desc[UR4][R20.64+0x21], R26 ;  /* 0x0000211a14007986 */ /* 0x0003e8000c101104 */
[----:B--2---:R1:W-:Y:S04]  /*0c80*/  STG.E.U8 desc[UR4][R20.64+0x2], R25 ;  /* 0x0000021914007986 */ /* 0x0043e8000c101104 */
[----:B---3--:R1:W-:Y:S04]  /*0c90*/  STG.E.U8 desc[UR4][R20.64+0x22], R27 ;  /* 0x0000221b14007986 */ /* 0x0083e8000c101104 */
[----:B----4-:R1:W-:Y:S04]  /*0ca0*/  STG.E.U8 desc[UR4][R20.64+0x3], R4 ;  /* 0x0000030414007986 */ /* 0x0103e8000c101104 */
[----:B------:R1:W-:Y:S02]  /*0cb0*/  STG.E.U8 desc[UR4][R20.64+0x23], R16 ;  /* 0x0000231014007986 */ /* 0x0003e4000c101104 */
.L_x_10:
[----:B------:R-:W-:-:S13]  /*0cc0*/  ISETP.NE.OR P0, PT, R23, 0x14, P0 ;  /* 0x000000141700780c */ /* 0x000fda0000705670 */
[----:B------:R-:W-:Y:S05]  /*0cd0*/  @!P0 BRA `(.L_x_4) ;  /* 0x0000000000588947 */ /* 0x000fea0003800000 */
.L_x_7:
[----:B0-2---:R-:W0:Y:S02]  /*0ce0*/  LDC.64 R18, c[0x0][0x388] ;  /* 0x0000e200ff127b82 */ /* 0x005e240000000a00 */
[----:B0-----:R-:W-:-:S04]  /*0cf0*/  IADD3 R18, P0, PT, R23, R18, RZ ;  /* 0x0000001217127210 */ /* 0x001fc80007f1e0ff */
[----:B------:R-:W-:-:S05]  /*0d00*/  LEA.HI.X.SX32 R19, R23, R19, 0x1, P0 ;  /* 0x0000001317137211 */ /* 0x000fca00000f0eff */
[----:B-1----:R-:W2:Y:S04]  /*0d10*/  LDG.E.U8 R25, desc[UR4][R18.64+0x20] ;  /* 0x0000200412197981 */ /* 0x002ea8000c1e1100 */
        /* <DEDUP_REMOVED lines=8> */
[----:B------:R-:W-:Y:S01]  /*0da0*/  ISETP.NE.AND P0, PT, R23, 0x14, PT ;  /* 0x000000141700780c */ /* 0x000fe20003f05270 */
[----:B--2---:R2:W-:Y:S04]  /*0db0*/  STG.E.U8 desc[UR4][R18.64], R25 ;  /* 0x0000001912007986 */ /* 0x0045e8000c101104 */
[----:B---3--:R2:W-:Y:S04]  /*0dc0*/  STG.E.U8 desc[UR4][R18.64+0x20], R21 ;  /* 0x0000201512007986 */ /* 0x0085e8000c101104 */
[----:B----4-:R2:W-:Y:S04]  /*0dd0*/  STG.E.U8 desc[UR4][R18.64+0x1], R29 ;  /* 0x0000011d12007986 */ /* 0x0105e8000c101104 */
[----:B------:R2:W-:Y:S04]  /*0de0*/  STG.E.U8 desc[UR4][R18.64+0x21], R27 ;  /* 0x0000211b12007986 */ /* 0x0005e8000c101104 */
[----:B------:R2:W-:Y:S04]  /*0df0*/  STG.E.U8 desc[UR4][R18.64+0x2], R4 ;  /* 0x0000020412007986 */ /* 0x0005e8000c101104 */
[----:B------:R2:W-:Y:S04]  /*0e00*/  STG.E.U8 desc[UR4][R18.64+0x22], R2 ;  /* 0x0000220212007986 */ /* 0x0005e8000c101104 */
[----:B------:R2:W-:Y:S04]  /*0e10*/  STG.E.U8 desc[UR4][R18.64+0x3], R20 ;  /* 0x0000031412007986 */ /* 0x0005e8000c101104 */
[----:B------:R2:W-:Y:S01]  /*0e20*/  STG.E.U8 desc[UR4][R18.64+0x23], R16 ;  /* 0x0000231012007986 */ /* 0x0005e2000c101104 */
[----:B------:R-:W-:Y:S05]  /*0e30*/  @P0 BRA `(.L_x_7) ;  /* 0xfffffffc00a80947 */ /* 0x000fea000383ffff */
.L_x_4:
[----:B0-2---:R-:W2:Y:S04]  /*0e40*/  LDG.E.64 R18, desc[UR4][R6.64] ;  /* 0x0000000406127981 */ /* 0x005ea8000c1e1b00 */
[----:B-1----:R-:W3:Y:S04]  /*0e50*/  LDG.E.64 R20, desc[UR4][R6.64+0x10] ;  /* 0x0000100406147981 */ /* 0x002ee8000c1e1b00 */
[----:B------:R-:W4:Y:S01]  /*0e60*/  LDG.E.64 R22, desc[UR4][R6.64+0x8] ;  /* 0x0000080406167981 */ /* 0x000f22000c1e1b00 */
[----:B--2---:R-:W-:-:S04]  /*0e70*/  SHF.R.U32.HI R2, RZ, 0x2, R19 ;  /* 0x00000002ff027819 */ /* 0x004fc80000011613 */
[----:B------:R-:W-:Y:S01]  /*0e80*/  LOP3.LUT R2, R2, R19, RZ, 0x3c, !PT ;  /* 0x0000001302027212 */ /* 0x000fe200078e3cff */
[----:B---3--:R-:W-:Y:S01]  /*0e90*/  IMAD.SHL.U32 R19, R21, 0x10, RZ ;  /* 0x0000001015137824 */ /* 0x008fe200078e00ff */
[----:B----4-:R-:W-:-:S03]  /*0ea0*/  SHF.R.U32.HI R25, RZ, 0x2, R22 ;  /* 0x00000002ff197819 */ /* 0x010fc60000011616 */
[----:B------:R-:W-:Y:S01]  /*0eb0*/  IMAD.SHL.U32 R4, R2, 0x2, RZ ;  /* 0x0000000202047824 */ /* 0x000fe200078e00ff */
[----:B------:R-:W-:-:S04]  /*0ec0*/  LOP3.LUT R25, R25, R22, RZ, 0x3c, !PT ;  /* 0x0000001619197212 */ /* 0x000fc800078e3cff */
[----:B------:R-:W-:Y:S02]  /*0ed0*/  LOP3.LUT R2, R2, R4, R19, 0x96, !PT ;  /* 0x0000000402027212 */ /* 0x000fe400078e9613 */
[----:B------:R-:W-:Y:S01]  /*0ee0*/  SHF.R.U32.HI R22, RZ, 0x2, R23 ;  /* 0x00000002ff167819 */ /* 0x000fe20000011617 */
[----:B------:R-:W-:Y:S01]  /*0ef0*/  IMAD.SHL.U32 R16, R25, 0x2, RZ ;  /* 0x0000000219107824 */ /* 0x000fe200078e00ff */
[----:B------:R-:W-:Y:S02]  /*0f00*/  LOP3.LUT R2, R2, R21, RZ, 0x3c, !PT ;  /* 0x0000001502027212 */ /* 0x000fe400078e3cff */
[----:B------:R-:W-:Y:S02]  /*0f10*/  LOP3.LUT R22, R22, R23, RZ, 0x3c, !PT ;  /* 0x0000001716167212 */ /* 0x000fe400078e3cff */
[----:B------:R-:W-:Y:S01]  /*0f20*/  SHF.R.U32.HI R23, RZ, 0x2, R20 ;  /* 0x00000002ff177819 */ /* 0x000fe20000011614 */
[----:B------:R-:W-:-:S03]  /*0f30*/  IMAD.SHL.U32 R4, R2, 0x10, RZ ;  /* 0x0000001002047824 */ /* 0x000fc600078e00ff */
[----:B------:R-:W-:Y:S02]  /*0f40*/  LOP3.LUT R23, R23, R20, RZ, 0x3c, !PT ;  /* 0x0000001417177212 */ /* 0x000fe400078e3cff */
[----:B------:R-:W-:Y:S01]  /*0f50*/  LOP3.LUT R25, R25, R16, R4, 0x96, !PT ;  /* 0x0000001019197212 */ /* 0x000fe200078e9604 */
[----:B------:R-:W-:-:S03]  /*0f60*/  IMAD.SHL.U32 R16, R22, 0x2, RZ ;  /* 0x0000000216107824 */ /* 0x000fc600078e00ff */
[----:B------:R-:W-:-:S04]  /*0f70*/  LOP3.LUT R4, R25, R2, RZ, 0x3c, !PT ;  /* 0x0000000219047212 */ /* 0x000fc800078e3cff */
[----:B------:R-:W-:Y:S01]  /*0f80*/  SHF.R.U32.HI R25, RZ, 0x2, R4 ;  /* 0x00000002ff197819 */ /* 0x000fe20000011604 */
[----:B------:R-:W-:-:S03]  /*0f90*/  IMAD.SHL.U32 R19, R4, 0x10, RZ ;  /* 0x0000001004137824 */ /* 0x000fc600078e00ff */
[----:B------:R-:W-:Y:S02]  /*0fa0*/  LOP3.LUT R25, R25, R4, RZ, 0x3c, !PT ;  /* 0x0000000419197212 */ /* 0x000fe400078e3cff */
[----:B------:R-:W-:Y:S02]  /*0fb0*/  LOP3.LUT R19, R22, R16, R19, 0x96, !PT ;  /* 0x0000001016137212 */ /* 0x000fe400078e9613 */
[----:B------:R-:W-:Y:S02]  /*0fc0*/  SHF.R.U32.HI R22, RZ, 0x2, R21 ;  /* 0x00000002ff167819 */ /* 0x000fe40000011615 */
[----:B------:R-:W-:Y:S01]  /*0fd0*/  LOP3.LUT R16, R19, R4, RZ, 0x3c, !PT ;  /* 0x0000000413107212 */ /* 0x000fe200078e3cff */
[----:B------:R-:W-:Y:S01]  /*0fe0*/  IMAD.SHL.U32 R19, R23, 0x2, RZ ;  /* 0x0000000217137824 */ /* 0x000fe200078e00ff */
[----:B------:R-:W-:-:S03]  /*0ff0*/  LOP3.LUT R22, R22, R21, RZ, 0x3c, !PT ;  /* 0x0000001516167212 */ /* 0x000fc600078e3cff */
[----:B------:R-:W-:-:S05]  /*1000*/  IMAD.SHL.U32 R20, R16, 0x10, RZ ;  /* 0x0000001010147824 */ /* 0x000fca00078e00ff */
[----:B------:R-:W-:Y:S01]  /*1010*/  LOP3.LUT R19, R23, R19, R20, 0x96, !PT ;  /* 0x0000001317137212 */ /* 0x000fe200078e9614 */
[----:B------:R-:W-:Y:S01]  /*1020*/  IMAD.SHL.U32 R20, R22, 0x2, RZ ;  /* 0x0000000216147824 */ /* 0x000fe200078e00ff */
[----:B------:R-:W-:Y:S02]  /*1030*/  SHF.R.U32.HI R23, RZ, 0x2, R2 ;  /* 0x00000002ff177819 */ /* 0x000fe40000011602 */
[----:B------:R-:W-:Y:S02]  /*1040*/  LOP3.LUT R19, R19, R16, RZ, 0x3c, !PT ;  /* 0x0000001013137212 */ /* 0x000fe400078e3cff */
[----:B------:R-:W-:-:S03]  /*1050*/  LOP3.LUT R23, R23, R2, RZ, 0x3c, !PT ;  /* 0x0000000217177212 */ /* 0x000fc600078e3cff */
[----:B------:R-:W-:-:S05]  /*1060*/  IMAD.SHL.U32 R21, R19, 0x10, RZ ;  /* 0x0000001013157824 */ /* 0x000fca00078e00ff */
[----:B------:R-:W-:Y:S01]  /*1070*/  LOP3.LUT R20, R22, R20, R21, 0x96, !PT ;  /* 0x0000001416147212 */ /* 0x000fe200078e9615 */
[----:B------:R-:W-:Y:S01]  /*1080*/  IMAD.SHL.U32 R21, R23, 0x2, RZ ;  /* 0x0000000217157824 */ /* 0x000fe200078e00ff */
[----:B------:R-:W-:Y:S02]  /*1090*/  SHF.R.U32.HI R22, RZ, 0x2, R19 ;  /* 0x00000002ff167819 */ /* 0x000fe40000011613 */
[-C--:B------:R-:W-:Y:S02]  /*10a0*/  LOP3.LUT R2, R20, R19.reuse, RZ, 0x3c, !PT ;  /* 0x0000001314027212 */ /* 0x080fe400078e3cff */
[----:B------:R-:W-:-:S03]  /*10b0*/  LOP3.LUT R22, R22, R19, RZ, 0x3c, !PT ;  /* 0x0000001316167212 */ /* 0x000fc600078e3cff */
[----:B------:R-:W-:-:S05]  /*10c0*/  IMAD.SHL.U32 R20, R2, 0x10, RZ ;  /* 0x0000001002147824 */ /* 0x000fca00078e00ff */
[----:B------:R-:W-:Y:S02]  /*10d0*/  LOP3.LUT R21, R23, R21, R20, 0x96, !PT ;  /* 0x0000001517157212 */ /* 0x000fe400078e9614 */
[----:B------:R-:W-:Y:S02]  /*10e0*/  SHF.R.U32.HI R23, RZ, 0x2, R16 ;  /* 0x00000002ff177819 */ /* 0x000fe40000011610 */
[----:B------:R-:W-:Y:S01]  /*10f0*/  LOP3.LUT R4, R21, R2, RZ, 0x3c, !PT ;  /* 0x0000000215047212 */ /* 0x000fe200078e3cff */
[----:B------:R-:W-:Y:S01]  /*1100*/  IMAD.SHL.U32 R21, R25, 0x2, RZ ;  /* 0x0000000219157824 */ /* 0x000fe200078e00ff */
[----:B------:R-:W-:-:S03]  /*1110*/  LOP3.LUT R23, R23, R16, RZ, 0x3c, !PT ;  /* 0x0000001017177212 */ /* 0x000fc600078e3cff */
[----:B------:R-:W-:-:S05]  /*1120*/  IMAD.SHL.U32 R20, R4, 0x10, RZ ;  /* 0x0000001004147824 */ /* 0x000fca00078e00ff */
[----:B------:R-:W-:Y:S02]  /*1130*/  LOP3.LUT R21, R25, R21, R20, 0x96, !PT ;  /* 0x0000001519157212 */ /* 0x000fe400078e9614 */
[----:B------:R-:W-:Y:S02]  /*1140*/  SHF.R.U32.HI R25, RZ, 0x2, R4 ;  /* 0x00000002ff197819 */ /* 0x000fe40000011604 */
[-C--:B------:R-:W-:Y:S01]  /*1150*/  LOP3.LUT R16, R21, R4.reuse, RZ, 0x3c, !PT ;  /* 0x0000000415107212 */ /* 0x080fe200078e3cff */
        /* <DEDUP_REMOVED lines=165> */
[----:B------:R-:W-:-:S04]  /*1bb0*/  LOP3.LUT R21, R25, R21, R20, 0x96, !PT ;  /* 0x0000001519157212 */ /* 0x000fc800078e9614 */
[----:B------:R-:W-:Y:S01]  /*1bc0*/  LOP3.LUT R16, R21, R4, RZ, 0x3c, !PT ;  /* 0x0000000415107212 */ /* 0x000fe200078e3cff */
[----:B------:R-:W-:-:S04]  /*1bd0*/  IMAD.SHL.U32 R21, R23, 0x2, RZ ;  /* 0x0000000217157824 */ /* 0x000fc800078e00ff */
        /* <DEDUP_REMOVED lines=8> */
[----:B------:R-:W-:-:S03]  /*1c60*/  IMAD.SHL.U32 R19, R23, 0x2, RZ ;  /* 0x0000000217137824 */ /* 0x000fc600078e00ff */
[----:B------:R-:W-:Y:S02]  /*1c70*/  LOP3.LUT R20, R20, R21, RZ, 0x3c, !PT ;  /* 0x0000001514147212 */ /* 0x000fe400078e3cff */
[----:B------:R-:W-:-:S03]  /*1c80*/  SHF.R.U32.HI R21, RZ, 0x2, R4 ;  /* 0x00000002ff157819 */ /* 0x000fc60000011604 */
[----:B------:R-:W-:Y:S01]  /*1c90*/  IMAD.SHL.U32 R2, R20, 0x10, RZ ;  /* 0x0000001014027824 */ /* 0x000fe200078e00ff */
[----:B------:R-:W-:-:S04]  /*1ca0*/  LOP3.LUT R21, R21, R4, RZ, 0x3c, !PT ;  /* 0x0000000415157212 */ /* 0x000fc800078e3cff */
[----:B------:R-:W-:Y:S01]  /*1cb0*/  LOP3.LUT R19, R23, R19, R2, 0x96, !PT ;  /* 0x0000001317137212 */ /* 0x000fe200078e9602 */
[----:B------:R-:W-:Y:S01]  /*1cc0*/  IMAD.SHL.U32 R4, R21, 0x2, RZ ;  /* 0x0000000215047824 */ /* 0x000fe200078e00ff */
[----:B------:R-:W-:Y:S02]  /*1cd0*/  SHF.R.U32.HI R23, RZ, 0x2, R16 ;  /* 0x00000002ff177819 */ /* 0x000fe40000011610 */
[----:B------:R-:W-:Y:S01]  /*1ce0*/  LOP3.LUT R19, R19, R20, RZ, 0x3c, !PT ;  /* 0x0000001413137212 */ /* 0x000fe200078e3cff */
[----:B------:R-:W-:Y:S01]  /*1cf0*/  IMAD.MOV.U32 R20, RZ, RZ, R8 ;  /* 0x000000ffff147224 */ /* 0x000fe200078e0008 */
[----:B------:R-:W-:-:S03]  /*1d00*/  LOP3.LUT R23, R23, R16, RZ, 0x3c, !PT ;  /* 0x0000001017177212 */ /* 0x000fc600078e3cff */
[----:B------:R-:W-:Y:S02]  /*1d10*/  IMAD.SHL.U32 R2, R19, 0x10, RZ ;  /* 0x0000001013027824 */ /* 0x000fe400078e00ff */
[----:B------:R-:W-:-:S03]  /*1d20*/  IMAD.SHL.U32 R16, R23, 0x2, RZ ;  /* 0x0000000217107824 */ /* 0x000fc600078e00ff */
[----:B------:R-:W-:Y:S01]  /*1d30*/  LOP3.LUT R2, R21, R4, R2, 0x96, !PT ;  /* 0x0000000415027212 */ /* 0x000fe200078e9602 */
[----:B------:R-:W-:-:S03]  /*1d40*/  IMAD.MOV.U32 R21, RZ, RZ, R9 ;  /* 0x000000ffff157224 */ /* 0x000fc600078e0009 */
[----:B------:R-:W-:-:S05]  /*1d50*/  LOP3.LUT R2, R2, R19, RZ, 0x3c, !PT ;  /* 0x0000001302027212 */ /* 0x000fca00078e3cff */
[----:B------:R-:W-:-:S05]  /*1d60*/  IMAD.SHL.U32 R4, R2, 0x10, RZ ;  /* 0x0000001002047824 */ /* 0x000fca00078e00ff */
[----:B------:R-:W-:Y:S01]  /*1d70*/  LOP3.LUT R23, R23, R16, R4, 0x96, !PT ;  /* 0x0000001017177212 */ /* 0x000fe200078e9604 */
[----:B------:R-:W-:-:S03]  /*1d80*/  IMAD.MOV.U32 R4, RZ, RZ, R5 ;  /* 0x000000ffff047224 */ /* 0x000fc600078e0005 */
[----:B------:R-:W-:Y:S01]  /*1d90*/  LOP3.LUT R23, R23, R2, RZ, 0x3c, !PT ;  /* 0x0000000217177212 */ /* 0x000fe200078e3cff */
[----:B------:R-:W-:-:S03]  /*1da0*/  IMAD.MOV.U32 R2, RZ, RZ, R15 ;  /* 0x000000ffff027224 */ /* 0x000fc600078e000f */
[----:B------:R-:W-:-:S04]  /*1db0*/  IADD3 R18, PT, PT, R18, 0xdd36c8, R23 ;  /* 0x00dd36c812127810 */ /* 0x000fc80007ffe017 */
[----:B------:R-:W-:-:S05]  /*1dc0*/  I2FP.F32.U32 R19, R18 ;  /* 0x0000001200137245 */ /* 0x000fca0000201000 */
[----:B------:R-:W-:-:S04]  /*1dd0*/  FFMA R0, R19, R0, 1.1641532182693481445e-10 ;  /* 0x2f00000013007423 */ /* 0x000fc80000000000 */
[----:B------:R-:W0:Y:S02]  /*1de0*/  F2F.F64.F32 R18, R0 ;  /* 0x0000000000127310 */ /* 0x000e240000201800 */
[----:B0-----:R-:W-:-:S08]  /*1df0*/  DMUL R18, R18, 20 ;  /* 0x4034000012127828 */ /* 0x001fd00000000000 */
[----:B------:R-:W-:-:S08]  /*1e00*/  DMUL R18, R18, UR6 ;  /* 0x0000000612127c28 */ /* 0x000fd00008000000 */
[----:B------:R-:W-:-:S14]  /*1e10*/  DSETP.GEU.AND P0, PT, R18, UR8, PT ;  /* 0x0000000812007e2a */ /* 0x000fdc000bf0e000 */
[----:B------:R-:W-:Y:S05]  /*1e20*/  @P0 BRA `(.L_x_3) ;  /* 0x0000000000380947 */ /* 0x000fea0003800000 */
[----:B------:R-:W0:Y:S02]  /*1e30*/  LDC.64 R18, c[0x0][0x388] ;  /* 0x0000e200ff127b82 */ /* 0x000e240000000a00 */
[----:B0-----:R-:W2:Y:S02]  /*1e40*/  LDG.E.U8 R0, desc[UR4][R18.64+0x54] ;  /* 0x0000540412007981 */ /* 0x001ea4000c1e1100 */
[----:B--2---:R-:W-:Y:S01]  /*1e50*/  ISETP.NE.AND P0, PT, R0, RZ, PT ;  /* 0x000000ff0000720c */ /* 0x004fe20003f05270 */
[----:B------:R-:W-:-:S12]  /*1e60*/  IMAD.MOV.U32 R0, RZ, RZ, 0x1 ;  /* 0x00000001ff007424 */ /* 0x000fd800078e00ff */
[----:B------:R0:W-:Y:S01]  /*1e70*/  @P0 STG.E.U8 desc[UR4][R18.64+0x54], RZ ;  /* 0x000054ff12000986 */ /* 0x0001e2000c101104 */
[----:B------:R-:W-:Y:S02]  /*1e80*/  @P0 IMAD.MOV.U32 R2, RZ, RZ, R15 ;  /* 0x000000ffff020224 */ /* 0x000fe400078e000f */
[----:B------:R-:W-:Y:S01]  /*1e90*/  @P0 IMAD.MOV.U32 R21, RZ, RZ, R9 ;  /* 0x000000ffff150224 */ /* 0x000fe200078e0009 */
[----:B------:R0:W-:Y:S01]  /*1ea0*/  @!P0 STG.E.U8 desc[UR4][R18.64+0x54], R0 ;  /* 0x0000540012008986 */ /* 0x0001e2000c101104 */
[----:B------:R-:W-:Y:S02]  /*1eb0*/  @P0 IMAD.MOV.U32 R20, RZ, RZ, R8 ;  /* 0x000000ffff140224 */ /* 0x000fe400078e0008 */
[----:B------:R-:W-:Y:S02]  /*1ec0*/  @P0 IMAD.MOV.U32 R4, RZ, RZ, R5 ;  /* 0x000000ffff040224 */ /* 0x000fe400078e0005 */
[----:B------:R-:W-:Y:S02]  /*1ed0*/  @!P0 IMAD.MOV.U32 R2, RZ, RZ, R15 ;  /* 0x000000ffff028224 */ /* 0x000fe400078e000f */
[----:B------:R-:W-:-:S02]  /*1ee0*/  @!P0 IMAD.MOV.U32 R21, RZ, RZ, R9 ;  /* 0x000000ffff158224 */ /* 0x000fc400078e0009 */
[----:B------:R-:W-:Y:S02]  /*1ef0*/  @!P0 IMAD.MOV.U32 R20, RZ, RZ, R8 ;  /* 0x000000ffff148224 */ /* 0x000fe400078e0008 */
[----:B------:R-:W-:-:S07]  /*1f00*/  @!P0 IMAD.MOV.U32 R4, RZ, RZ, R5 ;  /* 0x000000ffff048224 */ /* 0x000fce00078e0005 */
.L_x_3:
[----:B------:R-:W-:Y:S01]  /*1f10*/  IMAD.MOV.U32 R15, RZ, RZ, R4 ;  /* 0x000000ffff0f7224 */ /* 0x000fe200078e0004 */
[----:B------:R-:W-:Y:S04]  /*1f20*/  STG.E.64 desc[UR4][R6.64+0x8], R20 ;  /* 0x0000081406007986 */ /* 0x000fe8000c101b04 */
[----:B------:R-:W-:Y:S04]  /*1f30*/  STG.E.64 desc[UR4][R6.64+0x10], R2 ;  /* 0x0000100206007986 */ /* 0x000fe8000c101b04 */
[----:B-----5:R-:W-:Y:S04]  /*1f40*/  STG.E.64 desc[UR4][R6.64+0x18], R12 ;  /* 0x0000180c06007986 */ /* 0x020fe8000c101b04 */
[----:B------:R-:W-:Y:S04]  /*1f50*/  STG.E.64 desc[UR4][R6.64+0x28], R10 ;  /* 0x0000280a06007986 */ /* 0x000fe8000c101b04 */
[----:B------:R-:W-:Y:S04]  /*1f60*/  STG.E desc[UR4][R6.64+0x20], R17 ;  /* 0x0000201106007986 */ /* 0x000fe8000c101904 */
[----:B------:R-:W-:Y:S01]  /*1f70*/  STG.E.64 desc[UR4][R6.64], R14 ;  /* 0x0000000e06007986 */ /* 0x000fe2000c101b04 */
[----:B------:R-:W-:Y:S05]  /*1f80*/  EXIT ;  /* 0x000000000000794d */ /* 0x000fea0003800000 */
.L_x_11:
        /* <DEDUP_REMOVED lines=15> */
.L_x_16:


//--------------------- .text._Z25tournamentSelectionKernelP9IndividuoS0_P17curandStateXORWOW --------------------------
	.section	.text._Z25tournamentSelectionKernelP9IndividuoS0_P17curandStateXORWOW,"ax",@progbits
	.align	128
        .global         _Z25tournamentSelectionKernelP9IndividuoS0_P17curandStateXORWOW
        .type           _Z25tournamentSelectionKernelP9IndividuoS0_P17curandStateXORWOW,@function
        .size           _Z25tournamentSelectionKernelP9IndividuoS0_P17curandStateXORWOW,(.L_x_17 - _Z25tournamentSelectionKernelP9IndividuoS0_P17curandStateXORWOW)
        .other          _Z25tournamentSelectionKernelP9IndividuoS0_P17curandStateXORWOW,@"STO_CUDA_ENTRY STV_DEFAULT"
_Z25tournamentSelectionKernelP9IndividuoS0_P17curandStateXORWOW:
.text._Z25tournamentSelectionKernelP9IndividuoS0_P17curandStateXORWOW:
[----:B------:R-:W-:Y:S01]  /*0000*/  LDC R1, c[0x0][0x37c] ;  /* 0x0000df00ff017b82 */ /* 0x000fe20000000800 */
[----:B------:R-:W0:Y:S07]  /*0010*/  S2R R19, SR_TID.X ;  /* 0x0000000000137919 */ /* 0x000e2e0000002100 */
[----:B------:R-:W0:Y:S08]  /*0020*/  S2UR UR6, SR_CTAID.X ;  /* 0x00000000000679c3 */ /* 0x000e300000002500 */
[----:B------:R-:W0:Y:S02]  /*0030*/  LDC R0, c[0x0][0x360] ;  /* 0x0000d800ff007b82 */ /* 0x000e240000000800 */
[----:B0-----:R-:W-:-:S05]  /*0040*/  IMAD R0, R0, UR6, R19 ;  /* 0x0000000600007c24 */ /* 0x001fca000f8e0213 */
[----:B------:R-:W-:-:S13]  /*0050*/  ISETP.GT.AND P0, PT, R0, 0x3e7, PT ;  /* 0x000003e70000780c */ /* 0x000fda0003f04270 */
[----:B------:R-:W-:Y:S05]  /*0060*/  @P0 EXIT ;  /* 0x000000000000094d */ /* 0x000fea0003800000 */
[----:B------:R-:W0:Y:S01]  /*0070*/  LDC R0, c[0x0][0x360] ;  /* 0x0000d800ff007b82 */ /* 0x000e220000000800 */
[----:B------:R-:W1:Y:S07]  /*0080*/  LDCU.64 UR4, c[0x0][0x358] ;  /* 0x00006b00ff0477ac */ /* 0x000e6e0008000a00 */
[----:B------:R-:W2:Y:S01]  /*0090*/  LDC.64 R2, c[0x0][0x390] ;  /* 0x0000e400ff027b82 */ /* 0x000ea20000000a00 */
[----:B------:R-:W-:Y:S01]  /*00a0*/  IMAD.MOV.U32 R11, RZ, RZ, 0x2f800000 ;  /* 0x2f800000ff0b7424 */ /* 0x000fe200078e00ff */
[----:B------:R-:W-:Y:S01]  /*00b0*/  UMOV UR8, 0xfac1d29e ;  /* 0xfac1d29e00087882 */ /* 0x000fe20000000000 */
[----:B------:R-:W-:-:S05]  /*00c0*/  UMOV UR9, 0x408f3fff ;  /* 0x408f3fff00097882 */ /* 0x000fca0000000000 */
[----:B------:R-:W3:Y:S01]  /*00d0*/  LDC.64 R22, c[0x0][0x380] ;  /* 0x0000e000ff167b82 */ /* 0x000ee20000000a00 */
[----:B0-----:R-:W-:-:S04]  /*00e0*/  IMAD R19, R0, UR6, R19 ;  /* 0x0000000600137c24 */ /* 0x001fc8000f8e0213 */
[----:B--2---:R-:W-:-:S05]  /*00f0*/  IMAD.WIDE R2, R19, 0x30, R2 ;  /* 0x0000003013027825 */ /* 0x004fca00078e0202 */
[----:B-1----:R-:W2:Y:S04]  /*0100*/  LDG.E.64 R8, desc[UR4][R2.64] ;  /* 0x0000000402087981 */ /* 0x002ea8000c1e1b00 */
[----:B------:R-:W4:Y:S04]  /*0110*/  LDG.E.64 R6, desc[UR4][R2.64+0x10] ;  /* 0x0000100402067981 */ /* 0x000f28000c1e1b00 */
[----:B------:R-:W5:Y:S01]  /*0120*/  LDG.E.64 R24, desc[UR4][R2.64+0x8] ;  /* 0x0000080402187981 */ /* 0x000f62000c1e1b00 */
[----:B--2---:R-:W-:-:S04]  /*0130*/  SHF.R.U32.HI R0, RZ, 0x2, R9 ;  /* 0x00000002ff007819 */ /* 0x004fc80000011609 */
[----:B------:R-:W-:Y:S01]  /*0140*/  LOP3.LUT R0, R0, R9, RZ, 0x3c, !PT ;  /* 0x0000000900007212 */ /* 0x000fe200078e3cff */
[----:B----4-:R-:W-:Y:S01]  /*0150*/  IMAD.SHL.U32 R4, R7, 0x10, RZ ;  /* 0x0000001007047824 */ /* 0x010fe200078e00ff */
[----:B-----5:R-:W-:-:S03]  /*0160*/  SHF.R.U32.HI R9, RZ, 0x2, R24 ;  /* 0x00000002ff097819 */ /* 0x020fc60000011618 */
[----:B------:R-:W-:Y:S01]  /*0170*/  IMAD.SHL.U32 R5, R0, 0x2, RZ ;  /* 0x0000000200057824 */ /* 0x000fe200078e00ff */
[----:B------:R-:W-:Y:S01]  /*0180*/  LOP3.LUT R9, R9, R24, RZ, 0x3c, !PT ;  /* 0x0000001809097212 */ /* 0x000fe200078e3cff */
[----:B------:R-:W-:-:S03]  /*0190*/  VIADD R24, R8, 0xb0f8a ;  /* 0x000b0f8a08187836 */ /* 0x000fc60000000000 */
[----:B------:R-:W-:-:S04]  /*01a0*/  LOP3.LUT R5, R7, R4, R5, 0x96, !PT ;  /* 0x0000000407057212 */ /* 0x000fc800078e9605 */
[----:B------:R-:W-:Y:S01]  /*01b0*/  LOP3.LUT R4, R5, R0, RZ, 0x3c, !PT ;  /* 0x0000000005047212 */ /* 0x000fe200078e3cff */
[----:B------:R-:W-:-:S04]  /*01c0*/  IMAD.SHL.U32 R5, R9, 0x2, RZ ;  /* 0x0000000209057824 */ /* 0x000fc800078e00ff */
[----:B------:R-:W-:-:S05]  /*01d0*/  IMAD.SHL.U32 R0, R4, 0x10, RZ ;  /* 0x0000001004007824 */ /* 0x000fca00078e00ff */
[----:B------:R-:W-:Y:S02]  /*01e0*/  LOP3.LUT R5, R9, R5, R0, 0x96, !PT ;  /* 0x0000000509057212 */ /* 0x000fe400078e9600 */
[----:B------:R-:W-:Y:S02]  /*01f0*/  IADD3 R0, PT, PT, R8, 0x587c5, R4 ;  /* 0x000587c508007810 */ /* 0x000fe40007ffe004 */
[----:B------:R-:W-:Y:S02]  /*0200*/  LOP3.LUT R5, R5, R4, RZ, 0x3c, !PT ;  /* 0x0000000405057212 */ /* 0x000fe400078e3cff */
[----:B------:R-:W-:-:S03]  /*0210*/  I2FP.F32.U32 R0, R0 ;  /* 0x0000000000007245 */ /* 0x000fc60000201000 */
[----:B------:R-:W-:Y:S02]  /*0220*/  IMAD.IADD R8, R5, 0x1, R24 ;  /* 0x0000000105087824 */ /* 0x000fe400078e0218 */
[----:B------:R-:W-:-:S03]  /*0230*/  FFMA R0, R0, R11, 1.1641532182693481445e-10 ;  /* 0x2f00000000007423 */ /* 0x000fc6000000000b */
[----:B------:R-:W-:Y:S02]  /*0240*/  I2FP.F32.U32 R10, R8 ;  /* 0x00000008000a7245 */ /* 0x000fe40000201000 */
[----:B------:R-:W0:Y:S03]  /*0250*/  F2F.F64.F32 R8, R0 ;  /* 0x0000000000087310 */ /* 0x000e260000201800 */
[----:B------:R-:W-:-:S06]  /*0260*/  FFMA R10, R10, R11, 1.1641532182693481445e-10 ;  /* 0x2f0000000a0a7423 */ /* 0x000fcc000000000b */
[----:B------:R-:W1:Y:S01]  /*0270*/  F2F.F64.F32 R10, R10 ;  /* 0x0000000a000a7310 */ /* 0x000e620000201800 */
[----:B0-----:R-:W-:-:S07]  /*0280*/  DMUL R28, R8, UR8 ;  /* 0x00000008081c7c28 */ /* 0x001fce0008000000 */
[----:B------:R-:W3:Y:S01]  /*0290*/  F2I.F64.TRUNC R27, R28 ;  /* 0x0000001c001b7311 */ /* 0x000ee2000030d100 */
[----:B-1----:R-:W-:-:S10]  /*02a0*/  DMUL R8, R10, UR8 ;  /* 0x000000080a087c28 */ /* 0x002fd40008000000 */
[----:B------:R-:W0:Y:S01]  /*02b0*/  F2I.F64.TRUNC R9, R8 ;  /* 0x0000000800097311 */ /* 0x000e22000030d100 */
[----:B---3--:R-:W-:-:S05]  /*02c0*/  IMAD.WIDE R26, R27, 0x20, R22 ;  /* 0x000000201b1a7825 */ /* 0x008fca00078e0216 */
[----:B------:R-:W2:Y:S04]  /*02d0*/  LDG.E.64 R12, desc[UR4][R26.64+0x18] ;  /* 0x000018041a0c7981 */ /* 0x000ea8000c1e1b00 */
[----:B------:R-:W3:Y:S01]  /*02e0*/  LDG.E.64 R16, desc[UR4][R26.64] ;  /* 0x000000041a107981 */ /* 0x000ee2000c1e1b00 */
[----:B0-----:R-:W-:-:S03]  /*02f0*/  IMAD.WIDE R22, R9, 0x20, R22 ;  /* 0x0000002009167825 */ /* 0x001fc600078e0216 */
[----:B------:R-:W4:Y:S04]  /*0300*/  LDG.E.64 R14, desc[UR4][R26.64+0x8] ;  /* 0x000008041a0e7981 */ /* 0x000f28000c1e1b00 */
[----:B------:R-:W2:Y:S04]  /*0310*/  LDG.E.64 R8, desc[UR4][R22.64+0x18] ;  /* 0x0000180416087981 */ /* 0x000ea8000c1e1b00 */
[----:B------:R-:W5:Y:S04]  /*0320*/  LDG.E.64 R20, desc[UR4][R22.64] ;  /* 0x0000000416147981 */ /* 0x000f68000c1e1b00 */
[----:B------:R-:W4:Y:S04]  /*0330*/  LDG.E.64 R10, desc[UR4][R22.64+0x8] ;  /* 0x00000804160a7981 */ /* 0x000f28000c1e1b00 */
[----:B------:R3:W4:Y:S04]  /*0340*/  LDG.E R0, desc[UR4][R26.64+0x10] ;  /* 0x000010041a007981 */ /* 0x000728000c1e1900 */
[----:B------:R0:W4:Y:S01]  /*0350*/  LDG.E R26, desc[UR4][R22.64+0x10] ;  /* 0x00001004161a7981 */ /* 0x000122000c1e1900 */
[----:B--2---:R-:W-:Y:S01]  /*0360*/  DSETP.GEU.AND P0, PT, R12, R8, PT ;  /* 0x000000080c00722a */ /* 0x004fe20003f0e000 */
[----:B---3--:R-:W-:-:S02]  /*0370*/  PRMT R27, R16, 0x7770, RZ ;  /* 0x00007770101b7816 */ /* 0x008fc400000000ff */
[C---:B------:R-:W-:Y:S02]  /*0380*/  PRMT R29, R16.reuse, 0x7771, RZ ;  /* 0x00007771101d7816 */ /* 0x040fe400000000ff */
[C---:B------:R-:W-:Y:S02]  /*0390*/  PRMT R28, R16.reuse, 0x7772, RZ ;  /* 0x00007772101c7816 */ /* 0x040fe400000000ff */
[----:B------:R-:W-:Y:S02]  /*03a0*/  PRMT R16, R16, 0x7773, RZ ;  /* 0x0000777310107816 */ /* 0x000fe400000000ff */
[C---:B0-----:R-:W-:Y:S02]  /*03b0*/  PRMT R22, R17.reuse, 0x7770, RZ ;  /* 0x0000777011167816 */ /* 0x041fe400000000ff */
[----:B------:R-:W-:-:S03]  /*03c0*/  PRMT R18, R17, 0x7772, RZ ;  /* 0x0000777211127816 */ /* 0x000fc600000000ff */
[C---:B-----5:R-:W-:Y:S02]  /*03d0*/  @P0 PRMT R27, R20.reuse, 0x7770, RZ ;  /* 0x00007770141b0816 */ /* 0x060fe400000000ff */
[C---:B------:R-:W-:Y:S02]  /*03e0*/  @P0 PRMT R29, R20.reuse, 0x7771, RZ ;  /* 0x00007771141d0816 */ /* 0x040fe400000000ff */
[C---:B------:R-:W-:Y:S02]  /*03f0*/  @P0 PRMT R28, R20.reuse, 0x7772, RZ ;  /* 0x00007772141c0816 */ /* 0x040fe400000000ff */
[----:B------:R-:W-:Y:S02]  /*0400*/  @P0 PRMT R16, R20, 0x7773, RZ ;  /* 0x0000777314100816 */ /* 0x000fe400000000ff */
[C---:B------:R-:W-:Y:S02]  /*0410*/  PRMT R20, R17.reuse, 0x7771, RZ ;  /* 0x0000777111147816 */ /* 0x040fe400000000ff */
[----:B------:R-:W-:-:S02]  /*0420*/  PRMT R17, R17, 0x7773, RZ ;  /* 0x0000777311117816 */ /* 0x000fc400000000ff */
[C---:B------:R-:W-:Y:S02]  /*0430*/  @P0 PRMT R18, R21.reuse, 0x7772, RZ ;  /* 0x0000777215120816 */ /* 0x040fe400000000ff */
[C---:B------:R-:W-:Y:S02]  /*0440*/  @P0 PRMT R17, R21.reuse, 0x7773, RZ ;  /* 0x0000777315110816 */ /* 0x040fe400000000ff */
[C---:B------:R-:W-:Y:S02]  /*0450*/  @P0 PRMT R22, R21.reuse, 0x7770, RZ ;  /* 0x0000777015160816 */ /* 0x040fe400000000ff */
[----:B------:R-:W-:Y:S02]  /*0460*/  @P0 PRMT R20, R21, 0x7771, RZ ;  /* 0x0000777115140816 */ /* 0x000fe400000000ff */
[----:B------:R-:W-:Y:S02]  /*0470*/  LOP3.LUT R17, R17, 0xffff, RZ, 0xc0, !PT ;  /* 0x0000ffff11117812 */ /* 0x000fe400078ec0ff */
[----:B------:R-:W-:-:S02]  /*0480*/  LOP3.LUT R18, R18, 0xffff, RZ, 0xc0, !PT ;  /* 0x0000ffff12127812 */ /* 0x000fc400078ec0ff */
[----:B------:R-:W-:Y:S02]  /*0490*/  LOP3.LUT R20, R20, 0xffff, RZ, 0xc0, !PT ;  /* 0x0000ffff14147812 */ /* 0x000fe400078ec0ff */
[----:B------:R-:W-:Y:S02]  /*04a0*/  PRMT R18, R18, 0x3340, R17 ;  /* 0x0000334012127816 */ /* 0x000fe40000000011 */
[----:B------:R-:W-:Y:S02]  /*04b0*/  LOP3.LUT R21, R22, 0xffff, RZ, 0xc0, !PT ;  /* 0x0000ffff16157812 */ /* 0x000fe400078ec0ff */
[----:B------:R-:W-:Y:S02]  /*04c0*/  LOP3.LUT R16, R16, 0xffff, RZ, 0xc0, !PT ;  /* 0x0000ffff10107812 */ /* 0x000fe400078ec0ff */
[----:B------:R-:W-:Y:S02]  /*04d0*/  LOP3.LUT R17, R28, 0xffff, RZ, 0xc0, !PT ;  /* 0x0000ffff1c117812 */ /* 0x000fe400078ec0ff */
[----:B------:R-:W-:-:S02]  /*04e0*/  PRMT R21, R21, 0x3340, R20 ;  /* 0x0000334015157816 */ /* 0x000fc40000000014 */
[----:B------:R-:W-:Y:S02]  /*04f0*/  PRMT R20, R17, 0x3340, R16 ;  /* 0x0000334011147816 */ /* 0x000fe40000000010 */
[C---:B----4-:R-:W-:Y:S02]  /*0500*/  PRMT R16, R15.reuse, 0x7772, RZ ;  /* 0x000077720f107816 */ /* 0x050fe400000000ff */
[----:B------:R-:W-:Y:S02]  /*0510*/  PRMT R17, R15, 0x7773, RZ ;  /* 0x000077730f117816 */ /* 0x000fe400000000ff */
[C---:B------:R-:W-:Y:S02]  /*0520*/  @P0 PRMT R16, R11.reuse, 0x7772, RZ ;  /* 0x000077720b100816 */ /* 0x040fe400000000ff */
[----:B------:R-:W-:Y:S02]  /*0530*/  @P0 PRMT R17, R11, 0x7773, RZ ;  /* 0x000077730b110816 */ /* 0x000fe400000000ff */
[----:B------:R-:W-:-:S02]  /*0540*/  LOP3.LUT R23, R29, 0xffff, RZ, 0xc0, !PT ;  /* 0x0000ffff1d177812 */ /* 0x000fc400078ec0ff */
[----:B------:R-:W-:Y:S02]  /*0550*/  LOP3.LUT R22, R27, 0xffff, RZ, 0xc0, !PT ;  /* 0x0000ffff1b167812 */ /* 0x000fe400078ec0ff */
[----:B------:R-:W-:Y:S02]  /*0560*/  LOP3.LUT R16, R16, 0xffff, RZ, 0xc0, !PT ;  /* 0x0000ffff10107812 */ /* 0x000fe400078ec0ff */
[----:B------:R-:W-:Y:S02]  /*0570*/  LOP3.LUT R17, R17, 0xffff, RZ, 0xc0, !PT ;  /* 0x0000ffff11117812 */ /* 0x000fe400078ec0ff */
[----:B------:R-:W-:Y:S02]  /*0580*/  PRMT R23, R22, 0x3340, R23 ;  /* 0x0000334016177816 */ /* 0x000fe40000000017 */
[C---:B------:R-:W-:Y:S02]  /*0590*/  PRMT R22, R15.reuse, 0x7771, RZ ;  /* 0x000077710f167816 */ /* 0x040fe400000000ff */
[----:B------:R-:W-:-:S02]  /*05a0*/  PRMT R15, R15, 0x7770, RZ ;  /* 0x000077700f0f7816 */ /* 0x000fc400000000ff */
[C---:B------:R-:W-:Y:S02]  /*05b0*/  @P0 PRMT R15, R11.reuse, 0x7770, RZ ;  /* 0x000077700b0f0816 */ /* 0x040fe400000000ff */
[----:B------:R-:W-:Y:S02]  /*05c0*/  @P0 PRMT R22, R11, 0x7771, RZ ;  /* 0x000077710b160816 */ /* 0x000fe400000000ff */
[----:B------:R-:W-:Y:S02]  /*05d0*/  PRMT R11, R16, 0x3340, R17 ;  /* 0x00003340100b7816 */ /* 0x000fe40000000011 */
[----:B------:R-:W0:Y:S01]  /*05e0*/  LDC.64 R16, c[0x0][0x388] ;  /* 0x0000e200ff107b82 */ /* 0x000e220000000a00 */
[----:B------:R-:W-:Y:S02]  /*05f0*/  LOP3.LUT R22, R22, 0xffff, RZ, 0xc0, !PT ;  /* 0x0000ffff16167812 */ /* 0x000fe400078ec0ff */
[----:B------:R-:W-:-:S04]  /*0600*/  LOP3.LUT R15, R15, 0xffff, RZ, 0xc0, !PT ;  /* 0x0000ffff0f0f7812 */ /* 0x000fc800078ec0ff */
[----:B------:R-:W-:Y:S02]  /*0610*/  PRMT R22, R15, 0x3340, R22 ;  /* 0x000033400f167816 */ /* 0x000fe40000000016 */
[----:B------:R-:W2:Y:S02]  /*0620*/  LDG.E R15, desc[UR4][R2.64+0x20] ;  /* 0x00002004020f7981 */ /* 0x000ea4000c1e1900 */
[----:B------:R-:W-:Y:S01]  /*0630*/  PRMT R11, R22, 0x5410, R11 ;  /* 0x00005410160b7816 */ /* 0x000fe2000000000b */
[----:B0-----:R-:W-:Y:S01]  /*0640*/  IMAD.WIDE R16, R19, 0x20, R16 ;  /* 0x0000002013107825 */ /* 0x001fe200078e0210 */
[----:B------:R-:W-:Y:S02]  /*0650*/  PRMT R19, R21, 0x5410, R18 ;  /* 0x0000541015137816 */ /* 0x000fe40000000012 */
[----:B------:R-:W-:Y:S02]  /*0660*/  PRMT R18, R23, 0x5410, R20 ;  /* 0x0000541017127816 */ /* 0x000fe40000000014 */
[----:B------:R-:W3:Y:S04]  /*0670*/  LDG.E.64 R20, desc[UR4][R2.64+0x18] ;  /* 0x0000180402147981 */ /* 0x000ee8000c1e1b00 */
[----:B------:R-:W4:Y:S01]  /*0680*/  LDG.E.64 R22, desc[UR4][R2.64+0x28] ;  /* 0x0000280402167981 */ /* 0x000f22000c1e1b00 */
[----:B------:R-:W-:-:S02]  /*0690*/  PRMT R29, R14, 0x7772, RZ ;  /* 0x000077720e1d7816 */ /* 0x000fc400000000ff */
[C---:B------:R-:W-:Y:S02]  /*06a0*/  PRMT R27, R14.reuse, 0x7770, RZ ;  /* 0x000077700e1b7816 */ /* 0x040fe400000000ff */
[C---:B------:R-:W-:Y:S02]  /*06b0*/  PRMT R28, R14.reuse, 0x7771, RZ ;  /* 0x000077710e1c7816 */ /* 0x040fe400000000ff */
[----:B------:R-:W-:Y:S02]  /*06c0*/  PRMT R14, R14, 0x7773, RZ ;  /* 0x000077730e0e7816 */ /* 0x000fe400000000ff */
[C---:B------:R-:W-:Y:S02]  /*06d0*/  @P0 PRMT R14, R10.reuse, 0x7773, RZ ;  /* 0x000077730a0e0816 */ /* 0x040fe400000000ff */
[C---:B------:R-:W-:Y:S02]  /*06e0*/  @P0 PRMT R27, R10.reuse, 0x7770, RZ ;  /* 0x000077700a1b0816 */ /* 0x040fe400000000ff */
[C---:B------:R-:W-:Y:S01]  /*06f0*/  @P0 PRMT R28, R10.reuse, 0x7771, RZ ;  /* 0x000077710a1c0816 */ /* 0x040fe200000000ff */
[----:B------:R0:W-:Y:S01]  /*0700*/  STG.E.64 desc[UR4][R16.64], R18 ;  /* 0x0000001210007986 */ /* 0x0001e2000c101b04 */
[----:B------:R-:W-:-:S02]  /*0710*/  @P0 PRMT R29, R10, 0x7772, RZ ;  /* 0x000077720a1d0816 */ /* 0x000fc400000000ff */
[----:B------:R-:W-:Y:S02]  /*0720*/  LOP3.LUT R10, R14, 0xffff, RZ, 0xc0, !PT ;  /* 0x0000ffff0e0a7812 */ /* 0x000fe400078ec0ff */
[----:B------:R-:W-:Y:S02]  /*0730*/  LOP3.LUT R14, R27, 0xffff, RZ, 0xc0, !PT ;  /* 0x0000ffff1b0e7812 */ /* 0x000fe400078ec0ff */
[----:B0-----:R-:W-:Y:S02]  /*0740*/  LOP3.LUT R19, R28, 0xffff, RZ, 0xc0, !PT ;  /* 0x0000ffff1c137812 */ /* 0x001fe400078ec0ff */
[----:B------:R-:W-:Y:S02]  /*0750*/  PRMT R18, R0, 0x7771, RZ ;  /* 0x0000777100127816 */ /* 0x000fe400000000ff */
[----:B------:R-:W-:Y:S02]  /*0760*/  PRMT R19, R14, 0x3340, R19 ;  /* 0x000033400e137816 */ /* 0x000fe40000000013 */
[----:B------:R-:W-:-:S02]  /*0770*/  PRMT R14, R0, 0x7770, RZ ;  /* 0x00007770000e7816 */ /* 0x000fc400000000ff */
[C---:B------:R-:W-:Y:S02]  /*0780*/  @P0 PRMT R14, R26.reuse, 0x7770, RZ ;  /* 0x000077701a0e0816 */ /* 0x040fe400000000ff */
[----:B------:R-:W-:Y:S02]  /*0790*/  @P0 PRMT R18, R26, 0x7771, RZ ;  /* 0x000077711a120816 */ /* 0x000fe400000000ff */
[----:B------:R-:W-:Y:S02]  /*07a0*/  LOP3.LUT R27, R14, 0xffff, RZ, 0xc0, !PT ;  /* 0x0000ffff0e1b7812 */ /* 0x000fe400078ec0ff */
[----:B------:R-:W-:Y:S02]  /*07b0*/  LOP3.LUT R14, R18, 0xffff, RZ, 0xc0, !PT ;  /* 0x0000ffff120e7812 */ /* 0x000fe400078ec0ff */
[C---:B------:R-:W-:Y:S02]  /*07c0*/  PRMT R18, R0.reuse, 0x7773, RZ ;  /* 0x0000777300127816 */ /* 0x040fe400000000ff */
[----:B------:R-:W-:-:S02]  /*07d0*/  PRMT R0, R0, 0x7772, RZ ;  /* 0x0000777200007816 */ /* 0x000fc400000000ff */
[C---:B------:R-:W-:Y:S02]  /*07e0*/  @P0 PRMT R18, R26.reuse, 0x7773, RZ ;  /* 0x000077731a120816 */ /* 0x040fe400000000ff */
[----:B------:R-:W-:Y:S02]  /*07f0*/  @P0 PRMT R0, R26, 0x7772, RZ ;  /* 0x000077721a000816 */ /* 0x000fe400000000ff */
[----:B------:R-:W-:Y:S02]  /*0800*/  FSEL R9, R13, R9, !P0 ;  /* 0x000000090d097208 */ /* 0x000fe40004000000 */
[----:B------:R-:W-:Y:S02]  /*0810*/  LOP3.LUT R29, R29, 0xffff, RZ, 0xc0, !PT ;  /* 0x0000ffff1d1d7812 */ /* 0x000fe400078ec0ff */
[----:B------:R-:W-:Y:S02]  /*0820*/  LOP3.LUT R18, R18, 0xffff, RZ, 0xc0, !PT ;  /* 0x0000ffff12127812 */ /* 0x000fe400078ec0ff */
[----:B------:R-:W-:-:S02]  /*0830*/  LOP3.LUT R13, R0, 0xffff, RZ, 0xc0, !PT ;  /* 0x0000ffff000d7812 */ /* 0x000fc400078ec0ff */
[----:B------:R-:W-:Y:S02]  /*0840*/  PRMT R10, R29, 0x3340, R10 ;  /* 0x000033401d0a7816 */ /* 0x000fe4000000000a */
[----:B------:R-:W-:Y:S02]  /*0850*/  PRMT R14, R27, 0x3340, R14 ;  /* 0x000033401b0e7816 */ /* 0x000fe4000000000e */
[----:B------:R-:W-:Y:S02]  /*0860*/  PRMT R13, R13, 0x3340, R18 ;  /* 0x000033400d0d7816 */ /* 0x000fe40000000012 */
[----:B------:R-:W-:Y:S02]  /*0870*/  FSEL R8, R12, R8, !P0 ;  /* 0x000000080c087208 */ /* 0x000fe40004000000 */
[----:B------:R-:W-:Y:S02]  /*0880*/  PRMT R10, R19, 0x5410, R10 ;  /* 0x00005410130a7816 */ /* 0x000fe4000000000a */
[----:B------:R-:W-:Y:S01]  /*0890*/  PRMT R13, R14, 0x5410, R13 ;  /* 0x000054100e0d7816 */ /* 0x000fe2000000000d */
[----:B------:R-:W-:Y:S04]  /*08a0*/  STG.E.64 desc[UR4][R16.64+0x18], R8 ;  /* 0x0000180810007986 */ /* 0x000fe8000c101b04 */
[----:B------:R-:W-:Y:S04]  /*08b0*/  STG.E.64 desc[UR4][R16.64+0x8], R10 ;  /* 0x0000080a10007986 */ /* 0x000fe8000c101b04 */
[----:B------:R-:W-:Y:S04]  /*08c0*/  STG.E desc[UR4][R16.64+0x10], R13 ;  /* 0x0000100d10007986 */ /* 0x000fe8000c101904 */
[----:B------:R-:W-:Y:S04]  /*08d0*/  STG.E.64 desc[UR4][R2.64], R24 ;  /* 0x0000001802007986 */ /* 0x000fe8000c101b04 */
[----:B------:R-:W-:Y:S04]  /*08e0*/  STG.E.64 desc[UR4][R2.64+0x8], R6 ;  /* 0x0000080602007986 */ /* 0x000fe8000c101b04 */
[----:B------:R-:W-:Y:S04]  /*08f0*/  STG.E.64 desc[UR4][R2.64+0x10], R4 ;  /* 0x0000100402007986 */ /* 0x000fe8000c101b04 */
[----:B--2---:R-:W-:Y:S04]  /*0900*/  STG.E desc[UR4][R2.64+0x20], R15 ;  /* 0x0000200f02007986 */ /* 0x004fe8000c101904 */
[----:B---3--:R-:W-:Y:S04]  /*0910*/  STG.E.64 desc[UR4][R2.64+0x18], R20 ;  /* 0x0000181402007986 */ /* 0x008fe8000c101b04 */
[----:B----4-:R-:W-:Y:S01]  /*0920*/  STG.E.64 desc[UR4][R2.64+0x28], R22 ;  /* 0x0000281602007986 */ /* 0x010fe2000c101b04 */
[----:B------:R-:W-:Y:S05]  /*0930*/  EXIT ;  /* 0x000000000000794d */ /* 0x000fea0003800000 */
.L_x_12:
        /* <DEDUP_REMOVED lines=12> */
.L_x_17:


//--------------------- .nv.global.init           --------------------------
	.section	.nv.global.init,"aw",@progbits
	.align	4
.nv.global.init:
	.type		mrg32k3aM1SubSeq,@object
	.size		mrg32k3aM1SubSeq,(mrg32k3aM2SubSeq - mrg32k3aM1SubSeq)
mrg32k3aM1SubSeq:
        /*0000*/ 	.byte	0x0b, 0xcc, 0xee, 0x04, 0x73, 0x29, 0x8b, 0x6f, 0xf6, 0x53, 0x03, 0xf6, 0x23, 0xf6, 0xea, 0xda
        /* <DEDUP_REMOVED lines=125> */
	.type		mrg32k3aM2SubSeq,@object
	.size		mrg32k3aM2SubSeq,(mrg32k3aM1 - mrg32k3aM2SubSeq)
mrg32k3aM2SubSeq:
        /* <DEDUP_REMOVED lines=126> */
	.type		mrg32k3aM1,@object
	.size		mrg32k3aM1,(mrg32k3aM1Seq - mrg32k3aM1)
mrg32k3aM1:
        /* <DEDUP_REMOVED lines=144> */
	.type		mrg32k3aM1Seq,@object
	.size		mrg32k3aM1Seq,(mrg32k3aM2 - mrg32k3aM1Seq)
mrg32k3aM1Seq:
        /* <DEDUP_REMOVED lines=144> */
	.type		mrg32k3aM2,@object
	.size		mrg32k3aM2,(mrg32k3aM2Seq - mrg32k3aM2)
mrg32k3aM2:
        /* <DEDUP_REMOVED lines=144> */
	.type		mrg32k3aM2Seq,@object
	.size		mrg32k3aM2Seq,(precalc_xorwow_matrix - mrg32k3aM2Seq)
mrg32k3aM2Seq:
        /* <DEDUP_REMOVED lines=144> */
	.type		precalc_xorwow_matrix,@object
	.size		precalc_xorwow_matrix,(precalc_xorwow_offset_matrix - precalc_xorwow_matrix)
precalc_xorwow_matrix:
        /* <DEDUP_REMOVED lines=6400> */
	.type		precalc_xorwow_offset_matrix,@object
	.size		precalc_xorwow_offset_matrix,(.L_1 - precalc_xorwow_offset_matrix)
precalc_xorwow_offset_matrix:
        /* <DEDUP_REMOVED lines=6400> */
.L_1:


//--------------------- .nv.shared.reserved.0     --------------------------
	.section	.nv.shared.reserved.0,"aw",@nobits
	.weak		__nv_reservedSMEM_offset_0_alias
	.size		__nv_reservedSMEM_offset_0_alias, 0, 64
	.other		__nv_reservedSMEM_offset_0_alias,@"STO_CUDA_RESERVED_SHARED STV_DEFAULT"
__nv_reservedSMEM_offset_0_alias:
	.zero		0
	.zero		64


//--------------------- .nv.constant0._Z14init_poblacionP9IndividuoP17curandStateXORWOW --------------------------
	.section	.nv.constant0._Z14init_poblacionP9IndividuoP17curandStateXORWOW,"a",@progbits
	.sectionflags	@""
	.align	4
.nv.constant0._Z14init_poblacionP9IndividuoP17curandStateXORWOW:
	.zero		912


//--------------------- .nv.constant0._Z9init_randP17curandStateXORWOWi --------------------------
	.section	.nv.constant0._Z9init_randP17curandStateXORWOWi,"a",@progbits
	.sectionflags	@""
	.align	4
.nv.constant0._Z9init_randP17curandStateXORWOWi:
	.zero		908


//--------------------- .nv.constant0._Z11eliteKernelP9Individuo --------------------------
	.section	.nv.constant0._Z11eliteKernelP9Individuo,"a",@progbits
	.sectionflags	@""
	.align	4
.nv.constant0._Z11eliteKernelP9Individuo:
	.zero		904


//--------------------- .nv.constant0._Z20crossSelectionKernelP9IndividuoS0_P17curandStateXORWOW --------------------------
	.section	.nv.constant0._Z20crossSelectionKernelP9IndividuoS0_P17curandStateXORWOW,"a",@progbits
	.sectionflags	@""
	.align	4
.nv.constant0._Z20crossSelectionKernelP9IndividuoS0_P17curandStateXORWOW:
	.zero		920


//--------------------- .nv.constant0._Z25tournamentSelectionKernelP9IndividuoS0_P17curandStateXORWOW --------------------------
	.section	.nv.constant0._Z25tournamentSelectionKernelP9IndividuoS0_P17curandStateXORWOW,"a",@progbits
	.sectionflags	@""
	.align	4
.nv.constant0._Z25tournamentSelectionKernelP9IndividuoS0_P17curandStateXORWOW:
	.zero		920


//--------------------- SYMBOLS --------------------------

	.type		.nv.reservedSmem.offset0,@object
	.size		.nv.reservedSmem.offset0,0x4
